//
// Generated by NVIDIA NVVM Compiler
//
// Compiler Build ID: CL-36424714
// Cuda compilation tools, release 13.0, V13.0.88
// Based on NVVM 20.0.0
//

.version 9.0
.target sm_100
.address_size 64

	// .globl	_Z9cudaClearP5Pointi

.visible .entry _Z9cudaClearP5Pointi(
	.param .u64 .ptr .align 1 _Z9cudaClearP5Pointi_param_0,
	.param .u32 _Z9cudaClearP5Pointi_param_1
)
{
	.reg .pred 	%p<2>;
	.reg .b32 	%r<4>;
	.reg .b64 	%rd<5>;

	ld.param.u64 	%rd1, [_Z9cudaClearP5Pointi_param_0];
	ld.param.u32 	%r2, [_Z9cudaClearP5Pointi_param_1];
	mov.u32 	%r1, %tid.x;
	setp.ge.s32 	%p1, %r1, %r2;
	@%p1 bra 	$L__BB0_2;
	cvta.to.global.u64 	%rd2, %rd1;
	mul.wide.u32 	%rd3, %r1, 8;
	add.s64 	%rd4, %rd2, %rd3;
	mov.b32 	%r3, 0;
	st.global.u32 	[%rd4], %r3;
	st.global.u32 	[%rd4+4], %r3;
$L__BB0_2:
	bar.sync 	0;
	ret;

}
	// .globl	_Z15assign_clustersPK5PointiS1_PS_iPi
.visible .entry _Z15assign_clustersPK5PointiS1_PS_iPi(
	.param .u64 .ptr .align 1 _Z15assign_clustersPK5PointiS1_PS_iPi_param_0,
	.param .u32 _Z15assign_clustersPK5PointiS1_PS_iPi_param_1,
	.param .u64 .ptr .align 1 _Z15assign_clustersPK5PointiS1_PS_iPi_param_2,
	.param .u64 .ptr .align 1 _Z15assign_clustersPK5PointiS1_PS_iPi_param_3,
	.param .u32 _Z15assign_clustersPK5PointiS1_PS_iPi_param_4,
	.param .u64 .ptr .align 1 _Z15assign_clustersPK5PointiS1_PS_iPi_param_5
)
{
	.reg .pred 	%p<26>;
	.reg .b32 	%r<70>;
	.reg .b32 	%f<119>;
	.reg .b64 	%rd<29>;

	ld.param.u64 	%rd7, [_Z15assign_clustersPK5PointiS1_PS_iPi_param_0];
	ld.param.u32 	%r25, [_Z15assign_clustersPK5PointiS1_PS_iPi_param_1];
	ld.param.u64 	%rd10, [_Z15assign_clustersPK5PointiS1_PS_iPi_param_2];
	ld.param.u64 	%rd8, [_Z15assign_clustersPK5PointiS1_PS_iPi_param_3];
	ld.param.u32 	%r24, [_Z15assign_clustersPK5PointiS1_PS_iPi_param_4];
	ld.param.u64 	%rd9, [_Z15assign_clustersPK5PointiS1_PS_iPi_param_5];
	cvta.to.global.u64 	%rd1, %rd10;
	mov.u32 	%r26, %ctaid.x;
	mov.u32 	%r27, %ntid.x;
	mov.u32 	%r28, %tid.x;
	mad.lo.s32 	%r1, %r26, %r27, %r28;
	setp.ge.s32 	%p1, %r1, %r25;
	@%p1 bra 	$L__BB1_15;
	cvta.to.global.u64 	%rd12, %rd7;
	mul.wide.s32 	%rd13, %r1, 8;
	add.s64 	%rd14, %rd12, %rd13;
	ld.global.f32 	%f1, [%rd14];
	ld.global.f32 	%f2, [%rd14+4];
	setp.lt.s32 	%p2, %r24, 1;
	mov.b64 	%rd28, 0;
	@%p2 bra 	$L__BB1_14;
	and.b32  	%r2, %r24, 7;
	setp.lt.u32 	%p3, %r24, 8;
	mov.f32 	%f116, 0f497423F0;
	mov.b32 	%r64, 0;
	mov.u32 	%r69, %r64;
	@%p3 bra 	$L__BB1_5;
	and.b32  	%r64, %r24, 2147483640;
	add.s64 	%rd27, %rd1, 32;
	mov.f32 	%f116, 0f497423F0;
	mov.b32 	%r58, 0;
	mov.u32 	%r69, %r58;
$L__BB1_4:
	.pragma "nounroll";
	ld.global.f32 	%f12, [%rd27+-32];
	ld.global.f32 	%f13, [%rd27+-28];
	sub.f32 	%f14, %f1, %f12;
	sub.f32 	%f15, %f2, %f13;
	mul.f32 	%f16, %f15, %f15;
	fma.rn.f32 	%f17, %f14, %f14, %f16;
	setp.lt.f32 	%p4, %f17, %f116;
	selp.f32 	%f18, %f17, %f116, %p4;
	selp.b32 	%r32, %r58, %r69, %p4;
	ld.global.f32 	%f19, [%rd27+-24];
	ld.global.f32 	%f20, [%rd27+-20];
	sub.f32 	%f21, %f1, %f19;
	sub.f32 	%f22, %f2, %f20;
	mul.f32 	%f23, %f22, %f22;
	fma.rn.f32 	%f24, %f21, %f21, %f23;
	setp.lt.f32 	%p5, %f24, %f18;
	selp.f32 	%f25, %f24, %f18, %p5;
	add.s32 	%r33, %r58, 1;
	selp.b32 	%r34, %r33, %r32, %p5;
	ld.global.f32 	%f26, [%rd27+-16];
	ld.global.f32 	%f27, [%rd27+-12];
	sub.f32 	%f28, %f1, %f26;
	sub.f32 	%f29, %f2, %f27;
	mul.f32 	%f30, %f29, %f29;
	fma.rn.f32 	%f31, %f28, %f28, %f30;
	setp.lt.f32 	%p6, %f31, %f25;
	selp.f32 	%f32, %f31, %f25, %p6;
	add.s32 	%r35, %r58, 2;
	selp.b32 	%r36, %r35, %r34, %p6;
	ld.global.f32 	%f33, [%rd27+-8];
	ld.global.f32 	%f34, [%rd27+-4];
	sub.f32 	%f35, %f1, %f33;
	sub.f32 	%f36, %f2, %f34;
	mul.f32 	%f37, %f36, %f36;
	fma.rn.f32 	%f38, %f35, %f35, %f37;
	setp.lt.f32 	%p7, %f38, %f32;
	selp.f32 	%f39, %f38, %f32, %p7;
	add.s32 	%r37, %r58, 3;
	selp.b32 	%r38, %r37, %r36, %p7;
	ld.global.f32 	%f40, [%rd27];
	ld.global.f32 	%f41, [%rd27+4];
	sub.f32 	%f42, %f1, %f40;
	sub.f32 	%f43, %f2, %f41;
	mul.f32 	%f44, %f43, %f43;
	fma.rn.f32 	%f45, %f42, %f42, %f44;
	setp.lt.f32 	%p8, %f45, %f39;
	selp.f32 	%f46, %f45, %f39, %p8;
	add.s32 	%r39, %r58, 4;
	selp.b32 	%r40, %r39, %r38, %p8;
	ld.global.f32 	%f47, [%rd27+8];
	ld.global.f32 	%f48, [%rd27+12];
	sub.f32 	%f49, %f1, %f47;
	sub.f32 	%f50, %f2, %f48;
	mul.f32 	%f51, %f50, %f50;
	fma.rn.f32 	%f52, %f49, %f49, %f51;
	setp.lt.f32 	%p9, %f52, %f46;
	selp.f32 	%f53, %f52, %f46, %p9;
	add.s32 	%r41, %r58, 5;
	selp.b32 	%r42, %r41, %r40, %p9;
	ld.global.f32 	%f54, [%rd27+16];
	ld.global.f32 	%f55, [%rd27+20];
	sub.f32 	%f56, %f1, %f54;
	sub.f32 	%f57, %f2, %f55;
	mul.f32 	%f58, %f57, %f57;
	fma.rn.f32 	%f59, %f56, %f56, %f58;
	setp.lt.f32 	%p10, %f59, %f53;
	selp.f32 	%f60, %f59, %f53, %p10;
	add.s32 	%r43, %r58, 6;
	selp.b32 	%r44, %r43, %r42, %p10;
	ld.global.f32 	%f61, [%rd27+24];
	ld.global.f32 	%f62, [%rd27+28];
	sub.f32 	%f63, %f1, %f61;
	sub.f32 	%f64, %f2, %f62;
	mul.f32 	%f65, %f64, %f64;
	fma.rn.f32 	%f66, %f63, %f63, %f65;
	setp.lt.f32 	%p11, %f66, %f60;
	selp.f32 	%f116, %f66, %f60, %p11;
	add.s32 	%r45, %r58, 7;
	selp.b32 	%r69, %r45, %r44, %p11;
	add.s64 	%rd27, %rd27, 64;
	add.s32 	%r58, %r58, 8;
	setp.ne.s32 	%p12, %r58, %r64;
	@%p12 bra 	$L__BB1_4;
$L__BB1_5:
	setp.eq.s32 	%p13, %r2, 0;
	@%p13 bra 	$L__BB1_13;
	and.b32  	%r11, %r24, 3;
	setp.lt.u32 	%p14, %r2, 4;
	@%p14 bra 	$L__BB1_8;
	mul.wide.u32 	%rd15, %r64, 8;
	add.s64 	%rd16, %rd1, %rd15;
	ld.global.f32 	%f67, [%rd16];
	ld.global.f32 	%f68, [%rd16+4];
	sub.f32 	%f69, %f1, %f67;
	sub.f32 	%f70, %f2, %f68;
	mul.f32 	%f71, %f70, %f70;
	fma.rn.f32 	%f72, %f69, %f69, %f71;
	setp.lt.f32 	%p15, %f72, %f116;
	selp.f32 	%f73, %f72, %f116, %p15;
	selp.b32 	%r47, %r64, %r69, %p15;
	add.s32 	%r48, %r64, 1;
	ld.global.f32 	%f74, [%rd16+8];
	ld.global.f32 	%f75, [%rd16+12];
	sub.f32 	%f76, %f1, %f74;
	sub.f32 	%f77, %f2, %f75;
	mul.f32 	%f78, %f77, %f77;
	fma.rn.f32 	%f79, %f76, %f76, %f78;
	setp.lt.f32 	%p16, %f79, %f73;
	selp.f32 	%f80, %f79, %f73, %p16;
	selp.b32 	%r49, %r48, %r47, %p16;
	add.s32 	%r50, %r64, 2;
	ld.global.f32 	%f81, [%rd16+16];
	ld.global.f32 	%f82, [%rd16+20];
	sub.f32 	%f83, %f1, %f81;
	sub.f32 	%f84, %f2, %f82;
	mul.f32 	%f85, %f84, %f84;
	fma.rn.f32 	%f86, %f83, %f83, %f85;
	setp.lt.f32 	%p17, %f86, %f80;
	selp.f32 	%f87, %f86, %f80, %p17;
	selp.b32 	%r51, %r50, %r49, %p17;
	add.s32 	%r52, %r64, 3;
	ld.global.f32 	%f88, [%rd16+24];
	ld.global.f32 	%f89, [%rd16+28];
	sub.f32 	%f90, %f1, %f88;
	sub.f32 	%f91, %f2, %f89;
	mul.f32 	%f92, %f91, %f91;
	fma.rn.f32 	%f93, %f90, %f90, %f92;
	setp.lt.f32 	%p18, %f93, %f87;
	selp.f32 	%f116, %f93, %f87, %p18;
	selp.b32 	%r69, %r52, %r51, %p18;
	add.s32 	%r64, %r64, 4;
$L__BB1_8:
	setp.eq.s32 	%p19, %r11, 0;
	@%p19 bra 	$L__BB1_13;
	setp.eq.s32 	%p20, %r11, 1;
	@%p20 bra 	$L__BB1_11;
	mul.wide.u32 	%rd17, %r64, 8;
	add.s64 	%rd18, %rd1, %rd17;
	ld.global.f32 	%f94, [%rd18];
	ld.global.f32 	%f95, [%rd18+4];
	sub.f32 	%f96, %f1, %f94;
	sub.f32 	%f97, %f2, %f95;
	mul.f32 	%f98, %f97, %f97;
	fma.rn.f32 	%f99, %f96, %f96, %f98;
	setp.lt.f32 	%p21, %f99, %f116;
	selp.f32 	%f100, %f99, %f116, %p21;
	selp.b32 	%r54, %r64, %r69, %p21;
	add.s32 	%r55, %r64, 1;
	ld.global.f32 	%f101, [%rd18+8];
	ld.global.f32 	%f102, [%rd18+12];
	sub.f32 	%f103, %f1, %f101;
	sub.f32 	%f104, %f2, %f102;
	mul.f32 	%f105, %f104, %f104;
	fma.rn.f32 	%f106, %f103, %f103, %f105;
	setp.lt.f32 	%p22, %f106, %f100;
	selp.f32 	%f116, %f106, %f100, %p22;
	selp.b32 	%r69, %r55, %r54, %p22;
	add.s32 	%r64, %r64, 2;
$L__BB1_11:
	and.b32  	%r56, %r24, 1;
	setp.eq.b32 	%p23, %r56, 1;
	not.pred 	%p24, %p23;
	@%p24 bra 	$L__BB1_13;
	mul.wide.u32 	%rd19, %r64, 8;
	add.s64 	%rd20, %rd1, %rd19;
	ld.global.f32 	%f107, [%rd20];
	ld.global.f32 	%f108, [%rd20+4];
	sub.f32 	%f109, %f1, %f107;
	sub.f32 	%f110, %f2, %f108;
	mul.f32 	%f111, %f110, %f110;
	fma.rn.f32 	%f112, %f109, %f109, %f111;
	setp.lt.f32 	%p25, %f112, %f116;
	selp.b32 	%r69, %r64, %r69, %p25;
$L__BB1_13:
	cvt.u64.u32 	%rd28, %r69;
$L__BB1_14:
	cvta.to.global.u64 	%rd21, %rd8;
	shl.b64 	%rd22, %rd28, 3;
	add.s64 	%rd23, %rd21, %rd22;
	atom.global.add.f32 	%f113, [%rd23], %f1;
	atom.global.add.f32 	%f114, [%rd23+4], %f2;
	cvta.to.global.u64 	%rd24, %rd9;
	shl.b64 	%rd25, %rd28, 2;
	add.s64 	%rd26, %rd24, %rd25;
	atom.global.add.u32 	%r57, [%rd26], 1;
$L__BB1_15:
	ret;

}
	// .globl	_Z17compute_new_meansP5PointPKS_PKi
.visible .entry _Z17compute_new_meansP5PointPKS_PKi(
	.param .u64 .ptr .align 1 _Z17compute_new_meansP5PointPKS_PKi_param_0,
	.param .u64 .ptr .align 1 _Z17compute_new_meansP5PointPKS_PKi_param_1,
	.param .u64 .ptr .align 1 _Z17compute_new_meansP5PointPKS_PKi_param_2
)
{
	.reg .b32 	%r<4>;
	.reg .b32 	%f<6>;
	.reg .b64 	%rd<12>;

	ld.param.u64 	%rd1, [_Z17compute_new_meansP5PointPKS_PKi_param_0];
	ld.param.u64 	%rd2, [_Z17compute_new_meansP5PointPKS_PKi_param_1];
	ld.param.u64 	%rd3, [_Z17compute_new_meansP5PointPKS_PKi_param_2];
	cvta.to.global.u64 	%rd4, %rd1;
	cvta.to.global.u64 	%rd5, %rd2;
	cvta.to.global.u64 	%rd6, %rd3;
	mov.u32 	%r1, %tid.x;
	mul.wide.u32 	%rd7, %r1, 4;
	add.s64 	%rd8, %rd6, %rd7;
	ld.global.u32 	%r2, [%rd8];
	max.s32 	%r3, %r2, 1;
	mul.wide.u32 	%rd9, %r1, 8;
	add.s64 	%rd10, %rd5, %rd9;
	ld.global.f32 	%f1, [%rd10];
	cvt.rn.f32.u32 	%f2, %r3;
	div.rn.f32 	%f3, %f1, %f2;
	add.s64 	%rd11, %rd4, %rd9;
	st.global.f32 	[%rd11], %f3;
	ld.global.f32 	%f4, [%rd10+4];
	div.rn.f32 	%f5, %f4, %f2;
	st.global.f32 	[%rd11+4], %f5;
	ret;

}


// ===== COMPILED SASS (sm_100) =====

	.target	sm_100

	.elftype	@"ET_EXEC"


//--------------------- .note.nv.tkinfo           --------------------------
	.section	.note.nv.tkinfo,"",@"SHT_NOTE"
	.sectionflags	@"SHF_NOTE_NV_TKINFO"
	.tkinfo
        /*0018*/ 	.word	0x00000002
        /*0030*/ 	.string	""
        /*0030*/ 	.string	"ptxas"
        /*0030*/ 	.string	"Cuda compilation tools, release 13.0, V13.0.88"
        /*0030*/ 	.string	"Build cuda_13.0.r13.0/compiler.36424714_0"
        /*0030*/ 	.string	"-arch sm_100 -m 64 "



//--------------------- .note.nv.cuinfo           --------------------------
	.section	.note.nv.cuinfo,"",@"SHT_NOTE"
	.sectionflags	@"SHF_NOTE_NV_CUINFO"
        /*0018*/ 	.short	0x0002
        /*001a*/ 	.short	0x0064
        /*001c*/ 	.short	0x0082
	.zero		2


//--------------------- .nv.info                  --------------------------
	.section	.nv.info,"",@"SHT_CUDA_INFO"
	.align	4


	//----- nvinfo : EIATTR_REGCOUNT
	.align		4
        /*0000*/ 	.byte	0x04, 0x2f
        /*0002*/ 	.short	(.L_1 - .L_0)
	.align		4
.L_0:
        /*0004*/ 	.word	index@(_Z9cudaClearP5Pointi)
        /*0008*/ 	.word	0x00000008


	//----- nvinfo : EIATTR_FRAME_SIZE
	.align		4
.L_1:
        /*000c*/ 	.byte	0x04, 0x11
        /*000e*/ 	.short	(.L_3 - .L_2)
	.align		4
.L_2:
        /*0010*/ 	.word	index@(_Z9cudaClearP5Pointi)
        /*0014*/ 	.word	0x00000000


	//----- nvinfo : EIATTR_REGCOUNT
	.align		4
.L_3:
        /*0018*/ 	.byte	0x04, 0x2f
        /*001a*/ 	.short	(.L_5 - .L_4)
	.align		4
.L_4:
        /*001c*/ 	.word	index@(_Z15assign_clustersPK5PointiS1_PS_iPi)
        /*0020*/ 	.word	0x00000020


	//----- nvinfo : EIATTR_FRAME_SIZE
	.align		4
.L_5:
        /*0024*/ 	.byte	0x04, 0x11
        /*0026*/ 	.short	(.L_7 - .L_6)
	.align		4
.L_6:
        /*0028*/ 	.word	index@(_Z15assign_clustersPK5PointiS1_PS_iPi)
        /*002c*/ 	.word	0x00000000


	//----- nvinfo : EIATTR_REGCOUNT
	.align		4
.L_7:
        /*0030*/ 	.byte	0x04, 0x2f
        /*0032*/ 	.short	(.L_9 - .L_8)
	.align		4
.L_8:
        /*0034*/ 	.word	index@(_Z17compute_new_meansP5PointPKS_PKi)
        /*0038*/ 	.word	0x00000013


	//----- nvinfo : EIATTR_FRAME_SIZE
	.align		4
.L_9:
        /*003c*/ 	.byte	0x04, 0x11
        /*003e*/ 	.short	(.L_11 - .L_10)
	.align		4
.L_10:
        /*0040*/ 	.word	index@($__internal_0_$__cuda_sm3x_div_rn_noftz_f32_slowpath)
        /*0044*/ 	.word	0x00000000


	//----- nvinfo : EIATTR_FRAME_SIZE
	.align		4
.L_11:
        /*0048*/ 	.byte	0x04, 0x11
        /*004a*/ 	.short	(.L_13 - .L_12)
	.align		4
.L_12:
        /*004c*/ 	.word	index@(_Z17compute_new_meansP5PointPKS_PKi)
        /*0050*/ 	.word	0x00000000


	//----- nvinfo : EIATTR_MIN_STACK_SIZE
	.align		4
.L_13:
        /*0054*/ 	.byte	0x04, 0x12
        /*0056*/ 	.short	(.L_15 - .L_14)
	.align		4
.L_14:
        /*0058*/ 	.word	index@(_Z17compute_new_meansP5PointPKS_PKi)
        /*005c*/ 	.word	0x00000000


	//----- nvinfo : EIATTR_MIN_STACK_SIZE
	.align		4
.L_15:
        /*0060*/ 	.byte	0x04, 0x12
        /*0062*/ 	.short	(.L_17 - .L_16)
	.align		4
.L_16:
        /*0064*/ 	.word	index@(_Z15assign_clustersPK5PointiS1_PS_iPi)
        /*0068*/ 	.word	0x00000000


	//----- nvinfo : EIATTR_MIN_STACK_SIZE
	.align		4
.L_17:
        /*006c*/ 	.byte	0x04, 0x12
        /*006e*/ 	.short	(.L_19 - .L_18)
	.align		4
.L_18:
        /*0070*/ 	.word	index@(_Z9cudaClearP5Pointi)
        /*0074*/ 	.word	0x00000000
.L_19:


//--------------------- .nv.compat                --------------------------
	.section	.nv.compat,"",@"SHT_CUDA_COMPAT_INFO"
	.align	4
        /*0000*/ 	.byte	0x02, 0x09, 0x00, 0x00, 0x02, 0x02, 0x01, 0x00, 0x02, 0x05, 0x05, 0x00, 0x03, 0x07, 0x01, 0x01
        /*0010*/ 	.byte	0x02, 0x03, 0x00, 0x00, 0x02, 0x06, 0x01, 0x00, 0x04, 0x0b, 0x08, 0x00, 0x01, 0x00, 0x00, 0x00
        /*0020*/ 	.byte	0x00, 0x00, 0x00, 0x00


//--------------------- .nv.info._Z17compute_new_meansP5PointPKS_PKi --------------------------
	.section	.nv.info._Z17compute_new_meansP5PointPKS_PKi,"",@"SHT_CUDA_INFO"
	.sectionflags	@""
	.align	4


	//----- nvinfo : EIATTR_CUDA_API_VERSION
	.align		4
        /*0000*/ 	.byte	0x04, 0x37
        /*0002*/ 	.short	(.L_21 - .L_20)
.L_20:
        /*0004*/ 	.word	0x00000082


	//----- nvinfo : EIATTR_KPARAM_INFO
	.align		4
.L_21:
        /*0008*/ 	.byte	0x04, 0x17
        /*000a*/ 	.short	(.L_23 - .L_22)
.L_22:
        /*000c*/ 	.word	0x00000000
        /*0010*/ 	.short	0x0002
        /*0012*/ 	.short	0x0010
        /*0014*/ 	.byte	0x00, 0xf5, 0x21, 0x00


	//----- nvinfo : EIATTR_KPARAM_INFO
	.align		4
.L_23:
        /*0018*/ 	.byte	0x04, 0x17
        /*001a*/ 	.short	(.L_25 - .L_24)
.L_24:
        /*001c*/ 	.word	0x00000000
        /*0020*/ 	.short	0x0001
        /*0022*/ 	.short	0x0008
        /*0024*/ 	.byte	0x00, 0xf5, 0x21, 0x00


	//----- nvinfo : EIATTR_KPARAM_INFO
	.align		4
.L_25:
        /*0028*/ 	.byte	0x04, 0x17
        /*002a*/ 	.short	(.L_27 - .L_26)
.L_26:
        /*002c*/ 	.word	0x00000000
        /*0030*/ 	.short	0x0000
        /*0032*/ 	.short	0x0000
        /*0034*/ 	.byte	0x00, 0xf5, 0x21, 0x00


	//----- nvinfo : EIATTR_SPARSE_MMA_MASK
	.align		4
.L_27:
        /*0038*/ 	.byte	0x03, 0x50
        /*003a*/ 	.short	0x0000


	//----- nvinfo : EIATTR_MAXREG_COUNT
	.align		4
        /*003c*/ 	.byte	0x03, 0x1b
        /*003e*/ 	.short	0x00ff


	//----- nvinfo : EIATTR_MERCURY_ISA_VERSION
	.align		4
        /*0040*/ 	.byte	0x03, 0x5f
        /*0042*/ 	.short	0x0101


	//----- nvinfo : EIATTR_VRC_CTA_INIT_COUNT
	.align		4
        /*0044*/ 	.byte	0x02, 0x4a
	.zero		1
	.zero		1


	//----- nvinfo : EIATTR_EXIT_INSTR_OFFSETS
	.align		4
        /*0048*/ 	.byte	0x04, 0x1c
        /*004a*/ 	.short	(.L_29 - .L_28)


	//   ....[0]....
.L_28:
        /*004c*/ 	.word	0x000002b0


	//----- nvinfo : EIATTR_CRS_STACK_SIZE
	.align		4
.L_29:
        /*0050*/ 	.byte	0x04, 0x1e
        /*0052*/ 	.short	(.L_31 - .L_30)
.L_30:
        /*0054*/ 	.word	0x00000000


	//----- nvinfo : EIATTR_CBANK_PARAM_SIZE
	.align		4
.L_31:
        /*0058*/ 	.byte	0x03, 0x19
        /*005a*/ 	.short	0x0018


	//----- nvinfo : EIATTR_PARAM_CBANK
	.align		4
        /*005c*/ 	.byte	0x04, 0x0a
        /*005e*/ 	.short	(.L_33 - .L_32)
	.align		4
.L_32:
        /*0060*/ 	.word	index@(.nv.constant0._Z17compute_new_meansP5PointPKS_PKi)
        /*0064*/ 	.short	0x0380
        /*0066*/ 	.short	0x0018


	//----- nvinfo : EIATTR_SW_WAR
	.align		4
.L_33:
        /*0068*/ 	.byte	0x04, 0x36
        /*006a*/ 	.short	(.L_35 - .L_34)
.L_34:
        /*006c*/ 	.word	0x00000008
.L_35:


//--------------------- .nv.info._Z15assign_clustersPK5PointiS1_PS_iPi --------------------------
	.section	.nv.info._Z15assign_clustersPK5PointiS1_PS_iPi,"",@"SHT_CUDA_INFO"
	.sectionflags	@""
	.align	4


	//----- nvinfo : EIATTR_CUDA_API_VERSION
	.align		4
        /*0000*/ 	.byte	0x04, 0x37
        /*0002*/ 	.short	(.L_37 - .L_36)
.L_36:
        /*0004*/ 	.word	0x00000082


	//----- nvinfo : EIATTR_KPARAM_INFO
	.align		4
.L_37:
        /*0008*/ 	.byte	0x04, 0x17
        /*000a*/ 	.short	(.L_39 - .L_38)
.L_38:
        /*000c*/ 	.word	0x00000000
        /*0010*/ 	.short	0x0005
        /*0012*/ 	.short	0x0028
        /*0014*/ 	.byte	0x00, 0xf5, 0x21, 0x00


	//----- nvinfo : EIATTR_KPARAM_INFO
	.align		4
.L_39:
        /*0018*/ 	.byte	0x04, 0x17
        /*001a*/ 	.short	(.L_41 - .L_40)
.L_40:
        /*001c*/ 	.word	0x00000000
        /*0020*/ 	.short	0x0004
        /*0022*/ 	.short	0x0020
        /*0024*/ 	.byte	0x00, 0xf0, 0x11, 0x00


	//----- nvinfo : EIATTR_KPARAM_INFO
	.align		4
.L_41:
        /*0028*/ 	.byte	0x04, 0x17
        /*002a*/ 	.short	(.L_43 - .L_42)
.L_42:
        /*002c*/ 	.word	0x00000000
        /*0030*/ 	.short	0x0003
        /*0032*/ 	.short	0x0018
        /*0034*/ 	.byte	0x00, 0xf5, 0x21, 0x00


	//----- nvinfo : EIATTR_KPARAM_INFO
	.align		4
.L_43:
        /*0038*/ 	.byte	0x04, 0x17
        /*003a*/ 	.short	(.L_45 - .L_44)
.L_44:
        /*003c*/ 	.word	0x00000000
        /*0040*/ 	.short	0x0002
        /*0042*/ 	.short	0x0010
        /*0044*/ 	.byte	0x00, 0xf5, 0x21, 0x00


	//----- nvinfo : EIATTR_KPARAM_INFO
	.align		4
.L_45:
        /*0048*/ 	.byte	0x04, 0x17
        /*004a*/ 	.short	(.L_47 - .L_46)
.L_46:
        /*004c*/ 	.word	0x00000000
        /*0050*/ 	.short	0x0001
        /*0052*/ 	.short	0x0008
        /*0054*/ 	.byte	0x00, 0xf0, 0x11, 0x00


	//----- nvinfo : EIATTR_KPARAM_INFO
	.align		4
.L_47:
        /*0058*/ 	.byte	0x04, 0x17
        /*005a*/ 	.short	(.L_49 - .L_48)
.L_48:
        /*005c*/ 	.word	0x00000000
        /*0060*/ 	.short	0x0000
        /*0062*/ 	.short	0x0000
        /*0064*/ 	.byte	0x00, 0xf5, 0x21, 0x00


	//----- nvinfo : EIATTR_SPARSE_MMA_MASK
	.align		4
.L_49:
        /*0068*/ 	.byte	0x03, 0x50
        /*006a*/ 	.short	0x0000


	//----- nvinfo : EIATTR_MAXREG_COUNT
	.align		4
        /*006c*/ 	.byte	0x03, 0x1b
        /*006e*/ 	.short	0x00ff


	//----- nvinfo : EIATTR_MERCURY_ISA_VERSION
	.align		4
        /*0070*/ 	.byte	0x03, 0x5f
        /*0072*/ 	.short	0x0101


	//----- nvinfo : EIATTR_VRC_CTA_INIT_COUNT
	.align		4
        /*0074*/ 	.byte	0x02, 0x4a
	.zero		1
	.zero		1


	//----- nvinfo : EIATTR_EXIT_INSTR_OFFSETS
	.align		4
        /*0078*/ 	.byte	0x04, 0x1c
        /*007a*/ 	.short	(.L_51 - .L_50)


	//   ....[0]....
.L_50:
        /*007c*/ 	.word	0x00000070


	//   ....[1]....
        /*0080*/ 	.word	0x00000cb0


	//----- nvinfo : EIATTR_CBANK_PARAM_SIZE
	.align		4
.L_51:
        /*0084*/ 	.byte	0x03, 0x19
        /*0086*/ 	.short	0x0030


	//----- nvinfo : EIATTR_PARAM_CBANK
	.align		4
        /*0088*/ 	.byte	0x04, 0x0a
        /*008a*/ 	.short	(.L_53 - .L_52)
	.align		4
.L_52:
        /*008c*/ 	.word	index@(.nv.constant0._Z15assign_clustersPK5PointiS1_PS_iPi)
        /*0090*/ 	.short	0x0380
        /*0092*/ 	.short	0x0030


	//----- nvinfo : EIATTR_SW_WAR
	.align		4
.L_53:
        /*0094*/ 	.byte	0x04, 0x36
        /*0096*/ 	.short	(.L_55 - .L_54)
.L_54:
        /*0098*/ 	.word	0x00000008
.L_55:


//--------------------- .nv.info._Z9cudaClearP5Pointi --------------------------
	.section	.nv.info._Z9cudaClearP5Pointi,"",@"SHT_CUDA_INFO"
	.sectionflags	@""
	.align	4


	//----- nvinfo : EIATTR_CUDA_API_VERSION
	.align		4
        /*0000*/ 	.byte	0x04, 0x37
        /*0002*/ 	.short	(.L_57 - .L_56)
.L_56:
        /*0004*/ 	.word	0x00000082


	//----- nvinfo : EIATTR_KPARAM_INFO
	.align		4
.L_57:
        /*0008*/ 	.byte	0x04, 0x17
        /*000a*/ 	.short	(.L_59 - .L_58)
.L_58:
        /*000c*/ 	.word	0x00000000
        /*0010*/ 	.short	0x0001
        /*0012*/ 	.short	0x0008
        /*0014*/ 	.byte	0x00, 0xf0, 0x11, 0x00


	//----- nvinfo : EIATTR_KPARAM_INFO
	.align		4
.L_59:
        /*0018*/ 	.byte	0x04, 0x17
        /*001a*/ 	.short	(.L_61 - .L_60)
.L_60:
        /*001c*/ 	.word	0x00000000
        /*0020*/ 	.short	0x0000
        /*0022*/ 	.short	0x0000
        /*0024*/ 	.byte	0x00, 0xf5, 0x21, 0x00


	//----- nvinfo : EIATTR_SPARSE_MMA_MASK
	.align		4
.L_61:
        /*0028*/ 	.byte	0x03, 0x50
        /*002a*/ 	.short	0x0000


	//----- nvinfo : EIATTR_MAXREG_COUNT
	.align		4
        /*002c*/ 	.byte	0x03, 0x1b
        /*002e*/ 	.short	0x00ff


	//----- nvinfo : EIATTR_NUM_BARRIERS
	.align		4
        /*0030*/ 	.byte	0x02, 0x4c
        /*0032*/ 	.byte	0x01
	.zero		1


	//----- nvinfo : EIATTR_MERCURY_ISA_VERSION
	.align		4
        /*0034*/ 	.byte	0x03, 0x5f
        /*0036*/ 	.short	0x0101


	//----- nvinfo : EIATTR_VRC_CTA_INIT_COUNT
	.align		4
        /*0038*/ 	.byte	0x02, 0x4a
	.zero		1
	.zero		1


	//----- nvinfo : EIATTR_EXIT_INSTR_OFFSETS
	.align		4
        /*003c*/ 	.byte	0x04, 0x1c
        /*003e*/ 	.short	(.L_63 - .L_62)


	//   ....[0]....
.L_62:
        /*0040*/ 	.word	0x000000a0


	//----- nvinfo : EIATTR_CBANK_PARAM_SIZE
	.align		4
.L_63:
        /*0044*/ 	.byte	0x03, 0x19
        /*0046*/ 	.short	0x000c


	//----- nvinfo : EIATTR_PARAM_CBANK
	.align		4
        /*0048*/ 	.byte	0x04, 0x0a
        /*004a*/ 	.short	(.L_65 - .L_64)
	.align		4
.L_64:
        /*004c*/ 	.word	index@(.nv.constant0._Z9cudaClearP5Pointi)
        /*0050*/ 	.short	0x0380
        /*0052*/ 	.short	0x000c


	//----- nvinfo : EIATTR_SW_WAR
	.align		4
.L_65:
        /*0054*/ 	.byte	0x04, 0x36
        /*0056*/ 	.short	(.L_67 - .L_66)
.L_66:
        /*0058*/ 	.word	0x00000008
.L_67:


//--------------------- .nv.callgraph             --------------------------
	.section	.nv.callgraph,"",@"SHT_CUDA_CALLGRAPH"
	.align	4
	.sectionentsize	8
	.align		4
        /*0000*/ 	.word	0x00000000
	.align		4
        /*0004*/ 	.word	0xffffffff
	.align		4
        /*0008*/ 	.word	0x00000000
	.align		4
        /*000c*/ 	.word	0xfffffffe
	.align		4
        /*0010*/ 	.word	0x00000000
	.align		4
        /*0014*/ 	.word	0xfffffffd
	.align		4
        /*0018*/ 	.word	0x00000000
	.align		4
        /*001c*/ 	.word	0xfffffffc


//--------------------- .text._Z17compute_new_meansP5PointPKS_PKi --------------------------
	.section	.text._Z17compute_new_meansP5PointPKS_PKi,"ax",@progbits
	.align	128
        .global         _Z17compute_new_meansP5PointPKS_PKi
        .type           _Z17compute_new_meansP5PointPKS_PKi,@function
        .size           _Z17compute_new_meansP5PointPKS_PKi,(.L_x_24 - _Z17compute_new_meansP5PointPKS_PKi)
        .other          _Z17compute_new_meansP5PointPKS_PKi,@"STO_CUDA_ENTRY STV_DEFAULT"
_Z17compute_new_meansP5PointPKS_PKi:
.text._Z17compute_new_meansP5PointPKS_PKi:
[----:B------:R-:W-:Y:S01]  /*0000*/  LDC R1, c[0x0][0x37c] ;  /* 0x0000df00ff017b82 */ /* 0x000fe20000000800 */
[----:B------:R-:W0:Y:S07]  /*0010*/  S2R R2, SR_TID.X ;  /* 0x0000000000027919 */ /* 0x000e2e0000002100 */
[----:B------:R-:W0:Y:S01]  /*0020*/  LDC.64 R6, c[0x0][0x390] ;  /* 0x0000e400ff067b82 */ /* 0x000e220000000a00 */
[----:B------:R-:W1:Y:S07]  /*0030*/  LDCU.64 UR4, c[0x0][0x358] ;  /* 0x00006b00ff0477ac */ /* 0x000e6e0008000a00 */
[----:B------:R-:W2:Y:S01]  /*0040*/  LDC.64 R4, c[0x0][0x388] ;  /* 0x0000e200ff047b82 */ /* 0x000ea20000000a00 */
[----:B0-----:R-:W-:-:S06]  /*0050*/  IMAD.WIDE.U32 R6, R2, 0x4, R6 ;  /* 0x0000000402067825 */ /* 0x001fcc00078e0006 */
[----:B-1----:R-:W3:Y:S01]  /*0060*/  LDG.E R6, desc[UR4][R6.64] ;  /* 0x0000000406067981 */ /* 0x002ee2000c1e1900 */
[----:B--2---:R-:W-:-:S05]  /*0070*/  IMAD.WIDE.U32 R4, R2, 0x8, R4 ;  /* 0x0000000802047825 */ /* 0x004fca00078e0004 */
[----:B------:R-:W2:Y:S01]  /*0080*/  LDG.E R0, desc[UR4][R4.64] ;  /* 0x0000000404007981 */ /* 0x000ea2000c1e1900 */
[----:B------:R-:W-:Y:S01]  /*0090*/  BSSY.RECONVERGENT B0, `(.L_x_0) ;  /* 0x000000e000007945 */ /* 0x000fe20003800200 */
[----:B---3--:R-:W-:-:S04]  /*00a0*/  VIMNMX R3, PT, PT, R6, 0x1, !PT ;  /* 0x0000000106037848 */ /* 0x008fc80007fe0100 */
[----:B------:R-:W-:-:S04]  /*00b0*/  I2FP.F32.U32 R3, R3 ;  /* 0x0000000300037245 */ /* 0x000fc80000201000 */
[----:B------:R-:W0:Y:S08]  /*00c0*/  MUFU.RCP R8, R3 ;  /* 0x0000000300087308 */ /* 0x000e300000001000 */
[----:B--2---:R-:W1:Y:S01]  /*00d0*/  FCHK P0, R0, R3 ;  /* 0x0000000300007302 */ /* 0x004e620000000000 */
[----:B0-----:R-:W-:-:S04]  /*00e0*/  FFMA R9, -R3, R8, 1 ;  /* 0x3f80000003097423 */ /* 0x001fc80000000108 */
[----:B------:R-:W-:-:S04]  /*00f0*/  FFMA R9, R8, R9, R8 ;  /* 0x0000000908097223 */ /* 0x000fc80000000008 */
[----:B------:R-:W-:-:S04]  /*0100*/  FFMA R8, R0, R9, RZ ;  /* 0x0000000900087223 */ /* 0x000fc800000000ff */
[----:B------:R-:W-:-:S04]  /*0110*/  FFMA R6, -R3, R8, R0 ;  /* 0x0000000803067223 */ /* 0x000fc80000000100 */
[----:B------:R-:W-:Y:S01]  /*0120*/  FFMA R9, R9, R6, R8 ;  /* 0x0000000609097223 */ /* 0x000fe20000000008 */
[----:B-1----:R-:W-:Y:S06]  /*0130*/  @!P0 BRA `(.L_x_1) ;  /* 0x00000000000c8947 */ /* 0x002fec0003800000 */
[----:B------:R-:W-:-:S07]  /*0140*/  MOV R8, 0x160 ;  /* 0x0000016000087802 */ /* 0x000fce0000000f00 */
[----:B------:R-:W-:Y:S05]  /*0150*/  CALL.REL.NOINC `($__internal_0_$__cuda_sm3x_div_rn_noftz_f32_slowpath) ;  /* 0x0000000000587944 */ /* 0x000fea0003c00000 */
[----:B------:R-:W-:-:S07]  /*0160*/  IMAD.MOV.U32 R9, RZ, RZ, R0 ;  /* 0x000000ffff097224 */ /* 0x000fce00078e0000 */
.L_x_1:
[----:B------:R-:W-:Y:S05]  /*0170*/  BSYNC.RECONVERGENT B0 ;  /* 0x0000000000007941 */ /* 0x000fea0003800200 */
.L_x_0:
[----:B------:R-:W0:Y:S02]  /*0180*/  LDC.64 R6, c[0x0][0x380] ;  /* 0x0000e000ff067b82 */ /* 0x000e240000000a00 */
[----:B0-----:R-:W-:-:S05]  /*0190*/  IMAD.WIDE.U32 R6, R2, 0x8, R6 ;  /* 0x0000000802067825 */ /* 0x001fca00078e0006 */
[----:B------:R0:W-:Y:S04]  /*01a0*/  STG.E desc[UR4][R6.64], R9 ;  /* 0x0000000906007986 */ /* 0x0001e8000c101904 */
[----:B------:R-:W2:Y:S01]  /*01b0*/  LDG.E R4, desc[UR4][R4.64+0x4] ;  /* 0x0000040404047981 */ /* 0x000ea2000c1e1900 */
[----:B------:R-:W1:Y:S01]  /*01c0*/  MUFU.RCP R0, R3 ;  /* 0x0000000300007308 */ /* 0x000e620000001000 */
[----:B------:R-:W-:Y:S01]  /*01d0*/  BSSY.RECONVERGENT B0, `(.L_x_2) ;  /* 0x000000c000007945 */ /* 0x000fe20003800200 */
[----:B-1----:R-:W-:-:S04]  /*01e0*/  FFMA R11, -R3, R0, 1 ;  /* 0x3f800000030b7423 */ /* 0x002fc80000000100 */
[----:B------:R-:W-:Y:S02]  /*01f0*/  FFMA R0, R0, R11, R0 ;  /* 0x0000000b00007223 */ /* 0x000fe40000000000 */
[----:B--2---:R-:W1:Y:S02]  /*0200*/  FCHK P0, R4, R3 ;  /* 0x0000000304007302 */ /* 0x004e640000000000 */
[----:B------:R-:W-:-:S04]  /*0210*/  FFMA R11, R0, R4, RZ ;  /* 0x00000004000b7223 */ /* 0x000fc800000000ff */
[----:B------:R-:W-:-:S04]  /*0220*/  FFMA R2, -R3, R11, R4 ;  /* 0x0000000b03027223 */ /* 0x000fc80000000104 */
[----:B------:R-:W-:Y:S01]  /*0230*/  FFMA R11, R0, R2, R11 ;  /* 0x00000002000b7223 */ /* 0x000fe2000000000b */
[----:B01----:R-:W-:Y:S06]  /*0240*/  @!P0 BRA `(.L_x_3) ;  /* 0x0000000000108947 */ /* 0x003fec0003800000 */
[----:B------:R-:W-:Y:S01]  /*0250*/  IMAD.MOV.U32 R0, RZ, RZ, R4 ;  /* 0x000000ffff007224 */ /* 0x000fe200078e0004 */
[----:B------:R-:W-:-:S07]  /*0260*/  MOV R8, 0x280 ;  /* 0x0000028000087802 */ /* 0x000fce0000000f00 */
[----:B------:R-:W-:Y:S05]  /*0270*/  CALL.REL.NOINC `($__internal_0_$__cuda_sm3x_div_rn_noftz_f32_slowpath) ;  /* 0x0000000000107944 */ /* 0x000fea0003c00000 */
[----:B------:R-:W-:-:S07]  /*0280*/  IMAD.MOV.U32 R11, RZ, RZ, R0 ;  /* 0x000000ffff0b7224 */ /* 0x000fce00078e0000 */
.L_x_3:
[----:B------:R-:W-:Y:S05]  /*0290*/  BSYNC.RECONVERGENT B0 ;  /* 0x0000000000007941 */ /* 0x000fea0003800200 */
.L_x_2:
[----:B------:R-:W-:Y:S01]  /*02a0*/  STG.E desc[UR4][R6.64+0x4], R11 ;  /* 0x0000040b06007986 */ /* 0x000fe2000c101904 */
[----:B------:R-:W-:Y:S05]  /*02b0*/  EXIT ;  /* 0x000000000000794d */ /* 0x000fea0003800000 */
        .weak           $__internal_0_$__cuda_sm3x_div_rn_noftz_f32_slowpath
        .type           $__internal_0_$__cuda_sm3x_div_rn_noftz_f32_slowpath,@function
        .size           $__internal_0_$__cuda_sm3x_div_rn_noftz_f32_slowpath,(.L_x_24 - $__internal_0_$__cuda_sm3x_div_rn_noftz_f32_slowpath)
$__internal_0_$__cuda_sm3x_div_rn_noftz_f32_slowpath:
[--C-:B------:R-:W-:Y:S01]  /*02c0*/  SHF.R.U32.HI R10, RZ, 0x17, R3.reuse ;  /* 0x00000017ff0a7819 */ /* 0x100fe20000011603 */
[----:B------:R-:W-:Y:S01]  /*02d0*/  BSSY.RECONVERGENT B1, `(.L_x_4) ;  /* 0x0000063000017945 */ /* 0x000fe20003800200 */
[----:B------:R-:W-:Y:S01]  /*02e0*/  SHF.R.U32.HI R9, RZ, 0x17, R0 ;  /* 0x00000017ff097819 */ /* 0x000fe20000011600 */
[----:B------:R-:W-:Y:S01]  /*02f0*/  IMAD.MOV.U32 R11, RZ, RZ, R3 ;  /* 0x000000ffff0b7224 */ /* 0x000fe200078e0003 */
[----:B------:R-:W-:Y:S02]  /*0300*/  LOP3.LUT R10, R10, 0xff, RZ, 0xc0, !PT ;  /* 0x000000ff0a0a7812 */ /* 0x000fe400078ec0ff */
[----:B------:R-:W-:-:S03]  /*0310*/  LOP3.LUT R14, R9, 0xff, RZ, 0xc0, !PT ;  /* 0x000000ff090e7812 */ /* 0x000fc600078ec0ff */
[----:B------:R-:W-:Y:S02]  /*0320*/  VIADD R13, R10, 0xffffffff ;  /* 0xffffffff0a0d7836 */ /* 0x000fe40000000000 */
[----:B------:R-:W-:-:S03]  /*0330*/  VIADD R12, R14, 0xffffffff ;  /* 0xffffffff0e0c7836 */ /* 0x000fc60000000000 */
[----:B------:R-:W-:-:S04]  /*0340*/  ISETP.GT.U32.AND P0, PT, R13, 0xfd, PT ;  /* 0x000000fd0d00780c */ /* 0x000fc80003f04070 */
[----:B------:R-:W-:-:S13]  /*0350*/  ISETP.GT.U32.OR P0, PT, R12, 0xfd, P0 ;  /* 0x000000fd0c00780c */ /* 0x000fda0000704470 */
[----:B------:R-:W-:Y:S01]  /*0360*/  @!P0 IMAD.MOV.U32 R9, RZ, RZ, RZ ;  /* 0x000000ffff098224 */ /* 0x000fe200078e00ff */
[----:B------:R-:W-:Y:S06]  /*0370*/  @!P0 BRA `(.L_x_5) ;  /* 0x00000000005c8947 */ /* 0x000fec0003800000 */
[----:B------:R-:W-:Y:S02]  /*0380*/  FSETP.GTU.FTZ.AND P0, PT, |R0|, +INF , PT ;  /* 0x7f8000000000780b */ /* 0x000fe40003f1c200 */
[----:B------:R-:W-:-:S04]  /*0390*/  FSETP.GTU.FTZ.AND P1, PT, |R3|, +INF , PT ;  /* 0x7f8000000300780b */ /* 0x000fc80003f3c200 */
[----:B------:R-:W-:-:S13]  /*03a0*/  PLOP3.LUT P0, PT, P0, P1, PT, 0xf8, 0x8f ;  /* 0x00000000008f781c */ /* 0x000fda0000703f70 */
[----:B------:R-:W-:Y:S05]  /*03b0*/  @P0 BRA `(.L_x_6) ;  /* 0x00000004004c0947 */ /* 0x000fea0003800000 */
[----:B------:R-:W-:-:S13]  /*03c0*/  LOP3.LUT P0, RZ, R11, 0x7fffffff, R0, 0xc8, !PT ;  /* 0x7fffffff0bff7812 */ /* 0x000fda000780c800 */
[----:B------:R-:W-:Y:S05]  /*03d0*/  @!P0 BRA `(.L_x_7) ;  /* 0x00000004003c8947 */ /* 0x000fea0003800000 */
[C---:B------:R-:W-:Y:S02]  /*03e0*/  FSETP.NEU.FTZ.AND P2, PT, |R0|.reuse, +INF , PT ;  /* 0x7f8000000000780b */ /* 0x040fe40003f5d200 */
[----:B------:R-:W-:Y:S02]  /*03f0*/  FSETP.NEU.FTZ.AND P1, PT, |R3|, +INF , PT ;  /* 0x7f8000000300780b */ /* 0x000fe40003f3d200 */
[----:B------:R-:W-:-:S11]  /*0400*/  FSETP.NEU.FTZ.AND P0, PT, |R0|, +INF , PT ;  /* 0x7f8000000000780b */ /* 0x000fd60003f1d200 */
[----:B------:R-:W-:Y:S05]  /*0410*/  @!P1 BRA !P2, `(.L_x_7) ;  /* 0x00000004002c9947 */ /* 0x000fea0005000000 */
[----:B------:R-:W-:-:S04]  /*0420*/  LOP3.LUT P2, RZ, R0, 0x7fffffff, RZ, 0xc0, !PT ;  /* 0x7fffffff00ff7812 */ /* 0x000fc8000784c0ff */
[----:B------:R-:W-:-:S13]  /*0430*/  PLOP3.LUT P1, PT, P1, P2, PT, 0x2f, 0xf2 ;  /* 0x0000000000f2781c */ /* 0x000fda0000f24577 */
[----:B------:R-:W-:Y:S05]  /*0440*/  @P1 BRA `(.L_x_8) ;  /* 0x0000000400181947 */ /* 0x000fea0003800000 */
[----:B------:R-:W-:-:S04]  /*0450*/  LOP3.LUT P1, RZ, R11, 0x7fffffff, RZ, 0xc0, !PT ;  /* 0x7fffffff0bff7812 */ /* 0x000fc8000782c0ff */
[----:B------:R-:W-:-:S13]  /*0460*/  PLOP3.LUT P0, PT, P0, P1, PT, 0x2f, 0xf2 ;  /* 0x0000000000f2781c */ /* 0x000fda0000702577 */
[----:B------:R-:W-:Y:S05]  /*0470*/  @P0 BRA `(.L_x_9) ;  /* 0x0000000400000947 */ /* 0x000fea0003800000 */
[----:B------:R-:W-:Y:S02]  /*0480*/  ISETP.GE.AND P0, PT, R12, RZ, PT ;  /* 0x000000ff0c00720c */ /* 0x000fe40003f06270 */
[----:B------:R-:W-:-:S11]  /*0490*/  ISETP.GE.AND P1, PT, R13, RZ, PT ;  /* 0x000000ff0d00720c */ /* 0x000fd60003f26270 */
[----:B------:R-:W-:Y:S02]  /*04a0*/  @P0 IMAD.MOV.U32 R9, RZ, RZ, RZ ;  /* 0x000000ffff090224 */ /* 0x000fe400078e00ff */
[----:B------:R-:W-:Y:S01]  /*04b0*/  @!P0 FFMA R0, R0, 1.84467440737095516160e+19, RZ ;  /* 0x5f80000000008823 */ /* 0x000fe200000000ff */
[----:B------:R-:W-:Y:S02]  /*04c0*/  @!P0 IMAD.MOV.U32 R9, RZ, RZ, -0x40 ;  /* 0xffffffc0ff098424 */ /* 0x000fe400078e00ff */
[----:B------:R-:W-:Y:S02]  /*04d0*/  @!P1 FFMA R11, R3, 1.84467440737095516160e+19, RZ ;  /* 0x5f800000030b9823 */ /* 0x000fe400000000ff */
[----:B------:R-:W-:-:S07]  /*04e0*/  @!P1 VIADD R9, R9, 0x40 ;  /* 0x0000004009099836 */ /* 0x000fce0000000000 */
.L_x_5:
[----:B------:R-:W-:Y:S01]  /*04f0*/  LEA R12, R10, 0xc0800000, 0x17 ;  /* 0xc08000000a0c7811 */ /* 0x000fe200078eb8ff */
[----:B------:R-:W-:Y:S04]  /*0500*/  BSSY.RECONVERGENT B2, `(.L_x_10) ;  /* 0x0000036000027945 */ /* 0x000fe80003800200 */
[----:B------:R-:W-:Y:S02]  /*0510*/  IMAD.IADD R12, R11, 0x1, -R12 ;  /* 0x000000010b0c7824 */ /* 0x000fe400078e0a0c */
[----:B------:R-:W-:Y:S02]  /*0520*/  VIADD R11, R14, 0xffffff81 ;  /* 0xffffff810e0b7836 */ /* 0x000fe40000000000 */
[----:B------:R0:W1:Y:S01]  /*0530*/  MUFU.RCP R13, R12 ;  /* 0x0000000c000d7308 */ /* 0x0000620000001000 */
[----:B------:R-:W-:Y:S01]  /*0540*/  FADD.FTZ R15, -R12, -RZ ;  /* 0x800000ff0c0f7221 */ /* 0x000fe20000010100 */
[C---:B------:R-:W-:Y:S01]  /*0550*/  IMAD R0, R11.reuse, -0x800000, R0 ;  /* 0xff8000000b007824 */ /* 0x040fe200078e0200 */
[----:B0-----:R-:W-:-:S05]  /*0560*/  IADD3 R12, PT, PT, R11, 0x7f, -R10 ;  /* 0x0000007f0b0c7810 */ /* 0x001fca0007ffe80a */
[----:B------:R-:W-:Y:S02]  /*0570*/  IMAD.IADD R9, R12, 0x1, R9 ;  /* 0x000000010c097824 */ /* 0x000fe400078e0209 */
[----:B-1----:R-:W-:-:S04]  /*0580*/  FFMA R14, R13, R15, 1 ;  /* 0x3f8000000d0e7423 */ /* 0x002fc8000000000f */
[----:B------:R-:W-:-:S04]  /*0590*/  FFMA R16, R13, R14, R13 ;  /* 0x0000000e0d107223 */ /* 0x000fc8000000000d */
[----:B------:R-:W-:-:S04]  /*05a0*/  FFMA R13, R0, R16, RZ ;  /* 0x00000010000d7223 */ /* 0x000fc800000000ff */
[----:B------:R-:W-:-:S04]  /*05b0*/  FFMA R14, R15, R13, R0 ;  /* 0x0000000d0f0e7223 */ /* 0x000fc80000000000 */
[----:B------:R-:W-:-:S04]  /*05c0*/  FFMA R13, R16, R14, R13 ;  /* 0x0000000e100d7223 */ /* 0x000fc8000000000d */
[----:B------:R-:W-:-:S04]  /*05d0*/  FFMA R14, R15, R13, R0 ;  /* 0x0000000d0f0e7223 */ /* 0x000fc80000000000 */
[----:B------:R-:W-:-:S05]  /*05e0*/  FFMA R0, R16, R14, R13 ;  /* 0x0000000e10007223 */ /* 0x000fca000000000d */
[----:B------:R-:W-:-:S04]  /*05f0*/  SHF.R.U32.HI R10, RZ, 0x17, R0 ;  /* 0x00000017ff0a7819 */ /* 0x000fc80000011600 */
[----:B------:R-:W-:-:S05]  /*0600*/  LOP3.LUT R10, R10, 0xff, RZ, 0xc0, !PT ;  /* 0x000000ff0a0a7812 */ /* 0x000fca00078ec0ff */
[----:B------:R-:W-:-:S04]  /*0610*/  IMAD.IADD R15, R10, 0x1, R9 ;  /* 0x000000010a0f7824 */ /* 0x000fc800078e0209 */
[----:B------:R-:W-:-:S05]  /*0620*/  VIADD R10, R15, 0xffffffff ;  /* 0xffffffff0f0a7836 */ /* 0x000fca0000000000 */
[----:B------:R-:W-:-:S13]  /*0630*/  ISETP.GE.U32.AND P0, PT, R10, 0xfe, PT ;  /* 0x000000fe0a00780c */ /* 0x000fda0003f06070 */
[----:B------:R-:W-:Y:S05]  /*0640*/  @!P0 BRA `(.L_x_11) ;  /* 0x0000000000808947 */ /* 0x000fea0003800000 */
[----:B------:R-:W-:-:S13]  /*0650*/  ISETP.GT.AND P0, PT, R15, 0xfe, PT ;  /* 0x000000fe0f00780c */ /* 0x000fda0003f04270 */
[----:B------:R-:W-:Y:S05]  /*0660*/  @P0 BRA `(.L_x_12) ;  /* 0x00000000006c0947 */ /* 0x000fea0003800000 */
[----:B------:R-:W-:-:S13]  /*0670*/  ISETP.GE.AND P0, PT, R15, 0x1, PT ;  /* 0x000000010f00780c */ /* 0x000fda0003f06270 */
[----:B------:R-:W-:Y:S05]  /*0680*/  @P0 BRA `(.L_x_13) ;  /* 0x0000000000740947 */ /* 0x000fea0003800000 */
[----:B------:R-:W-:Y:S02]  /*0690*/  ISETP.GE.AND P0, PT, R15, -0x18, PT ;  /* 0xffffffe80f00780c */ /* 0x000fe40003f06270 */
[----:B------:R-:W-:-:S11]  /*06a0*/  LOP3.LUT R0, R0, 0x80000000, RZ, 0xc0, !PT ;  /* 0x8000000000007812 */ /* 0x000fd600078ec0ff */
[----:B------:R-:W-:Y:S05]  /*06b0*/  @!P0 BRA `(.L_x_13) ;  /* 0x0000000000688947 */ /* 0x000fea0003800000 */
[CCC-:B------:R-:W-:Y:S01]  /*06c0*/  FFMA.RZ R9, R16.reuse, R14.reuse, R13.reuse ;  /* 0x0000000e10097223 */ /* 0x1c0fe2000000c00d */
[C---:B------:R-:W-:Y:S02]  /*06d0*/  VIADD R12, R15.reuse, 0x20 ;  /* 0x000000200f0c7836 */ /* 0x040fe40000000000 */
[CCC-:B------:R-:W-:Y:S01]  /*06e0*/  FFMA.RM R10, R16.reuse, R14.reuse, R13.reuse ;  /* 0x0000000e100a7223 */ /* 0x1c0fe2000000400d */
[----:B------:R-:W-:Y:S02]  /*06f0*/  ISETP.NE.AND P2, PT, R15, RZ, PT ;  /* 0x000000ff0f00720c */ /* 0x000fe40003f45270 */
[----:B------:R-:W-:Y:S01]  /*0700*/  LOP3.LUT R11, R9, 0x7fffff, RZ, 0xc0, !PT ;  /* 0x007fffff090b7812 */ /* 0x000fe200078ec0ff */
[----:B------:R-:W-:Y:S01]  /*0710*/  FFMA.RP R9, R16, R14, R13 ;  /* 0x0000000e10097223 */ /* 0x000fe2000000800d */
[----:B------:R-:W-:Y:S01]  /*0720*/  IMAD.MOV R13, RZ, RZ, -R15 ;  /* 0x000000ffff0d7224 */ /* 0x000fe200078e0a0f */
[----:B------:R-:W-:Y:S02]  /*0730*/  ISETP.NE.AND P1, PT, R15, RZ, PT ;  /* 0x000000ff0f00720c */ /* 0x000fe40003f25270 */
[----:B------:R-:W-:-:S02]  /*0740*/  LOP3.LUT R11, R11, 0x800000, RZ, 0xfc, !PT ;  /* 0x008000000b0b7812 */ /* 0x000fc400078efcff */
[----:B------:R-:W-:Y:S02]  /*0750*/  FSETP.NEU.FTZ.AND P0, PT, R9, R10, PT ;  /* 0x0000000a0900720b */ /* 0x000fe40003f1d000 */
[----:B------:R-:W-:Y:S02]  /*0760*/  SHF.L.U32 R12, R11, R12, RZ ;  /* 0x0000000c0b0c7219 */ /* 0x000fe400000006ff */
[----:B------:R-:W-:Y:S02]  /*0770*/  SEL R10, R13, RZ, P2 ;  /* 0x000000ff0d0a7207 */ /* 0x000fe40001000000 */
[----:B------:R-:W-:Y:S02]  /*0780*/  ISETP.NE.AND P1, PT, R12, RZ, P1 ;  /* 0x000000ff0c00720c */ /* 0x000fe40000f25270 */
[----:B------:R-:W-:Y:S02]  /*0790*/  SHF.R.U32.HI R10, RZ, R10, R11 ;  /* 0x0000000aff0a7219 */ /* 0x000fe4000001160b */
[----:B------:R-:W-:-:S02]  /*07a0*/  PLOP3.LUT P0, PT, P0, P1, PT, 0xf8, 0x8f ;  /* 0x00000000008f781c */ /* 0x000fc40000703f70 */
[----:B------:R-:W-:Y:S02]  /*07b0*/  SHF.R.U32.HI R12, RZ, 0x1, R10 ;  /* 0x00000001ff0c7819 */ /* 0x000fe4000001160a */
[----:B------:R-:W-:-:S04]  /*07c0*/  SEL R9, RZ, 0x1, !P0 ;  /* 0x00000001ff097807 */ /* 0x000fc80004000000 */
[----:B------:R-:W-:-:S04]  /*07d0*/  LOP3.LUT R9, R9, 0x1, R12, 0xf8, !PT ;  /* 0x0000000109097812 */ /* 0x000fc800078ef80c */
[----:B------:R-:W-:-:S05]  /*07e0*/  LOP3.LUT R9, R9, R10, RZ, 0xc0, !PT ;  /* 0x0000000a09097212 */ /* 0x000fca00078ec0ff */
[----:B------:R-:W-:-:S05]  /*07f0*/  IMAD.IADD R9, R12, 0x1, R9 ;  /* 0x000000010c097824 */ /* 0x000fca00078e0209 */
[----:B------:R-:W-:Y:S01]  /*0800*/  LOP3.LUT R0, R9, R0, RZ, 0xfc, !PT ;  /* 0x0000000009007212 */ /* 0x000fe200078efcff */
[----:B------:R-:W-:Y:S06]  /*0810*/  BRA `(.L_x_13) ;  /* 0x0000000000107947 */ /* 0x000fec0003800000 */
.L_x_12:
[----:B------:R-:W-:-:S04]  /*0820*/  LOP3.LUT R0, R0, 0x80000000, RZ, 0xc0, !PT ;  /* 0x8000000000007812 */ /* 0x000fc800078ec0ff */
[----:B------:R-:W-:Y:S01]  /*0830*/  LOP3.LUT R0, R0, 0x7f800000, RZ, 0xfc, !PT ;  /* 0x7f80000000007812 */ /* 0x000fe200078efcff */
[----:B------:R-:W-:Y:S06]  /*0840*/  BRA `(.L_x_13) ;  /* 0x0000000000047947 */ /* 0x000fec0003800000 */
.L_x_11:
[----:B------:R-:W-:-:S07]  /*0850*/  IMAD R0, R9, 0x800000, R0 ;  /* 0x0080000009007824 */ /* 0x000fce00078e0200 */
.L_x_13:
[----:B------:R-:W-:Y:S05]  /*0860*/  BSYNC.RECONVERGENT B2 ;  /* 0x0000000000027941 */ /* 0x000fea0003800200 */
.L_x_10:
[----:B------:R-:W-:Y:S05]  /*0870*/  BRA `(.L_x_14) ;  /* 0x0000000000207947 */ /* 0x000fea0003800000 */
.L_x_9:
[----:B------:R-:W-:-:S04]  /*0880*/  LOP3.LUT R0, R11, 0x80000000, R0, 0x48, !PT ;  /* 0x800000000b007812 */ /* 0x000fc800078e4800 */
[----:B------:R-:W-:Y:S01]  /*0890*/  LOP3.LUT R0, R0, 0x7f800000, RZ, 0xfc, !PT ;  /* 0x7f80000000007812 */ /* 0x000fe200078efcff */
[----:B------:R-:W-:Y:S06]  /*08a0*/  BRA `(.L_x_14) ;  /* 0x0000000000147947 */ /* 0x000fec0003800000 */
.L_x_8:
[----:B------:R-:W-:Y:S01]  /*08b0*/  LOP3.LUT R0, R11, 0x80000000, R0, 0x48, !PT ;  /* 0x800000000b007812 */ /* 0x000fe200078e4800 */
[----:B------:R-:W-:Y:S06]  /*08c0*/  BRA `(.L_x_14) ;  /* 0x00000000000c7947 */ /* 0x000fec0003800000 */
.L_x_7:
[----:B------:R-:W0:Y:S01]  /*08d0*/  MUFU.RSQ R0, -QNAN ;  /* 0xffc0000000007908 */ /* 0x000e220000001400 */
[----:B------:R-:W-:Y:S05]  /*08e0*/  BRA `(.L_x_14) ;  /* 0x0000000000047947 */ /* 0x000fea0003800000 */
.L_x_6:
[----:B------:R-:W-:-:S07]  /*08f0*/  FADD.FTZ R0, R0, R3 ;  /* 0x0000000300007221 */ /* 0x000fce0000010000 */
.L_x_14:
[----:B------:R-:W-:Y:S05]  /*0900*/  BSYNC.RECONVERGENT B1 ;  /* 0x0000000000017941 */ /* 0x000fea0003800200 */
.L_x_4:
[----:B------:R-:W-:-:S04]  /*0910*/  IMAD.MOV.U32 R9, RZ, RZ, 0x0 ;  /* 0x00000000ff097424 */ /* 0x000fc800078e00ff */
[----:B0-----:R-:W-:Y:S05]  /*0920*/  RET.REL.NODEC R8 `(_Z17compute_new_meansP5PointPKS_PKi) ;  /* 0xfffffff408b47950 */ /* 0x001fea0003c3ffff */
.L_x_15:
[----:B------:R-:W-:-:S00]  /*0930*/  BRA `(.L_x_15) ;  /* 0xfffffffc00fc7947 */ /* 0x000fc0000383ffff */
[----:B------:R-:W-:-:S00]  /*0940*/  NOP ;  /* 0x0000000000007918 */ /* 0x000fc00000000000 */
        /* <DEDUP_REMOVED lines=11> */
.L_x_24:


//--------------------- .text._Z15assign_clustersPK5PointiS1_PS_iPi --------------------------
	.section	.text._Z15assign_clustersPK5PointiS1_PS_iPi,"ax",@progbits
	.align	128
        .global         _Z15assign_clustersPK5PointiS1_PS_iPi
        .type           _Z15assign_clustersPK5PointiS1_PS_iPi,@function
        .size           _Z15assign_clustersPK5PointiS1_PS_iPi,(.L_x_26 - _Z15assign_clustersPK5PointiS1_PS_iPi)
        .other          _Z15assign_clustersPK5PointiS1_PS_iPi,@"STO_CUDA_ENTRY STV_DEFAULT"
_Z15assign_clustersPK5PointiS1_PS_iPi:
.text._Z15assign_clustersPK5PointiS1_PS_iPi:
[----:B------:R-:W-:Y:S01]  /*0000*/  LDC R1, c[0x0][0x37c] ;  /* 0x0000df00ff017b82 */ /* 0x000fe20000000800 */
[----:B------:R-:W0:Y:S07]  /*0010*/  S2R R0, SR_TID.X ;  /* 0x0000000000007919 */ /* 0x000e2e0000002100 */
[----:B------:R-:W0:Y:S01]  /*0020*/  S2UR UR4, SR_CTAID.X ;  /* 0x00000000000479c3 */ /* 0x000e220000002500 */
[----:B------:R-:W1:Y:S07]  /*0030*/  LDCU UR5, c[0x0][0x388] ;  /* 0x00007100ff0577ac */ /* 0x000e6e0008000800 */
[----:B------:R-:W0:Y:S02]  /*0040*/  LDC R5, c[0x0][0x360] ;  /* 0x0000d800ff057b82 */ /* 0x000e240000000800 */
[----:B0-----:R-:W-:-:S05]  /*0050*/  IMAD R5, R5, UR4, R0 ;  /* 0x0000000405057c24 */ /* 0x001fca000f8e0200 */
[----:B-1----:R-:W-:-:S13]  /*0060*/  ISETP.GE.AND P0, PT, R5, UR5, PT ;  /* 0x0000000505007c0c */ /* 0x002fda000bf06270 */
[----:B------:R-:W-:Y:S05]  /*0070*/  @P0 EXIT ;  /* 0x000000000000094d */ /* 0x000fea0003800000 */
[----:B------:R-:W0:Y:S01]  /*0080*/  LDC.64 R2, c[0x0][0x380] ;  /* 0x0000e000ff027b82 */ /* 0x000e220000000a00 */
[----:B------:R-:W1:Y:S01]  /*0090*/  LDCU.64 UR10, c[0x0][0x358] ;  /* 0x00006b00ff0a77ac */ /* 0x000e620008000a00 */
[----:B------:R-:W2:Y:S01]  /*00a0*/  LDCU UR6, c[0x0][0x3a0] ;  /* 0x00007400ff0677ac */ /* 0x000ea20008000800 */
[----:B0-----:R-:W-:-:S05]  /*00b0*/  IMAD.WIDE R2, R5, 0x8, R2 ;  /* 0x0000000805027825 */ /* 0x001fca00078e0202 */
[----:B-1----:R0:W5:Y:S04]  /*00c0*/  LDG.E R0, desc[UR10][R2.64] ;  /* 0x0000000a02007981 */ /* 0x002168000c1e1900 */
[----:B------:R0:W5:Y:S01]  /*00d0*/  LDG.E R4, desc[UR10][R2.64+0x4] ;  /* 0x0000040a02047981 */ /* 0x000162000c1e1900 */
[----:B--2---:R-:W-:Y:S01]  /*00e0*/  UISETP.GE.AND UP0, UPT, UR6, 0x1, UPT ;  /* 0x000000010600788c */ /* 0x004fe2000bf06270 */
[----:B------:R-:W-:-:S08]  /*00f0*/  CS2R R6, SRZ ;  /* 0x0000000000067805 */ /* 0x000fd0000001ff00 */
[----:B0-----:R-:W-:Y:S05]  /*0100*/  BRA.U !UP0, `(.L_x_16) ;  /* 0x0000000908c07547 */ /* 0x001fea000b800000 */
[----:B------:R-:W-:Y:S01]  /*0110*/  UISETP.GE.U32.AND UP1, UPT, UR6, 0x8, UPT ;  /* 0x000000080600788c */ /* 0x000fe2000bf26070 */
[----:B------:R-:W-:Y:S01]  /*0120*/  HFMA2 R7, -RZ, RZ, 10.90625, 0.0155029296875 ;  /* 0x497423f0ff077431 */ /* 0x000fe200000001ff */
[----:B------:R-:W-:Y:S01]  /*0130*/  ULOP3.LUT UR7, UR6, 0x7, URZ, 0xc0, !UPT ;  /* 0x0000000706077892 */ /* 0x000fe2000f8ec0ff */
[----:B------:R-:W-:Y:S01]  /*0140*/  HFMA2 R6, -RZ, RZ, 0, 0 ;  /* 0x00000000ff067431 */ /* 0x000fe200000001ff */
[----:B------:R-:W-:Y:S02]  /*0150*/  MOV R5, RZ ;  /* 0x000000ff00057202 */ /* 0x000fe40000000f00 */
[----:B------:R-:W-:-:S03]  /*0160*/  UISETP.NE.AND UP0, UPT, UR7, URZ, UPT ;  /* 0x000000ff0700728c */ /* 0x000fc6000bf05270 */
[----:B------:R-:W-:Y:S08]  /*0170*/  BRA.U !UP1, `(.L_x_17) ;  /* 0x00000005095c7547 */ /* 0x000ff0000b800000 */
[----:B------:R-:W0:Y:S01]  /*0180*/  LDCU.64 UR4, c[0x0][0x390] ;  /* 0x00007200ff0477ac */ /* 0x000e220008000a00 */
[----:B------:R-:W-:Y:S02]  /*0190*/  MOV R7, 0x497423f0 ;  /* 0x497423f000077802 */ /* 0x000fe40000000f00 */
[----:B------:R-:W-:Y:S01]  /*01a0*/  MOV R8, RZ ;  /* 0x000000ff00087202 */ /* 0x000fe20000000f00 */
[----:B------:R-:W-:Y:S01]  /*01b0*/  ULOP3.LUT UR8, UR6, 0x7ffffff8, URZ, 0xc0, !UPT ;  /* 0x7ffffff806087892 */ /* 0x000fe2000f8ec0ff */
[----:B------:R-:W-:-:S05]  /*01c0*/  MOV R6, RZ ;  /* 0x000000ff00067202 */ /* 0x000fca0000000f00 */
[----:B------:R-:W-:Y:S01]  /*01d0*/  MOV R5, UR8 ;  /* 0x0000000800057c02 */ /* 0x000fe20008000f00 */
[----:B0-----:R-:W-:-:S04]  /*01e0*/  UIADD3 UR4, UP1, UPT, UR4, 0x20, URZ ;  /* 0x0000002004047890 */ /* 0x001fc8000ff3e0ff */
[----:B------:R-:W-:Y:S02]  /*01f0*/  UIADD3.X UR5, UPT, UPT, URZ, UR5, URZ, UP1, !UPT ;  /* 0x00000005ff057290 */ /* 0x000fe40008ffe4ff */
[----:B------:R-:W-:-:S04]  /*0200*/  MOV R2, UR4 ;  /* 0x0000000400027c02 */ /* 0x000fc80008000f00 */
[----:B------:R-:W-:-:S07]  /*0210*/  MOV R3, UR5 ;  /* 0x0000000500037c02 */ /* 0x000fce0008000f00 */
.L_x_18:
[----:B------:R-:W2:Y:S04]  /*0220*/  LDG.E R14, desc[UR10][R2.64+-0x1c] ;  /* 0xffffe40a020e7981 */ /* 0x000ea8000c1e1900 */
[----:B------:R-:W3:Y:S04]  /*0230*/  LDG.E R12, desc[UR10][R2.64+-0x20] ;  /* 0xffffe00a020c7981 */ /* 0x000ee8000c1e1900 */
[----:B------:R-:W4:Y:S04]  /*0240*/  LDG.E R18, desc[UR10][R2.64+-0x14] ;  /* 0xffffec0a02127981 */ /* 0x000f28000c1e1900 */
        /* <DEDUP_REMOVED lines=12> */
[----:B------:R-:W4:Y:S01]  /*0310*/  LDG.E R9, desc[UR10][R2.64+0x18] ;  /* 0x0000180a02097981 */ /* 0x000f22000c1e1900 */
[----:B--2--5:R-:W-:Y:S01]  /*0320*/  FADD R14, R4, -R14 ;  /* 0x8000000e040e7221 */ /* 0x024fe20000000000 */
[----:B---3--:R-:W-:-:S03]  /*0330*/  FADD R12, R0, -R12 ;  /* 0x8000000c000c7221 */ /* 0x008fc60000000000 */
[----:B------:R-:W-:Y:S01]  /*0340*/  FMUL R14, R14, R14 ;  /* 0x0000000e0e0e7220 */ /* 0x000fe20000400000 */
[----:B----4-:R-:W-:-:S03]  /*0350*/  FADD R18, R4, -R18 ;  /* 0x8000001204127221 */ /* 0x010fc60000000000 */
[----:B------:R-:W-:Y:S01]  /*0360*/  FFMA R14, R12, R12, R14 ;  /* 0x0000000c0c0e7223 */ /* 0x000fe2000000000e */
[----:B------:R-:W-:Y:S01]  /*0370*/  FADD R16, R0, -R16 ;  /* 0x8000001000107221 */ /* 0x000fe20000000000 */
[----:B------:R-:W-:-:S03]  /*0380*/  FMUL R18, R18, R18 ;  /* 0x0000001212127220 */ /* 0x000fc60000400000 */
[-C--:B------:R-:W-:Y:S01]  /*0390*/  FSETP.GEU.AND P4, PT, R14, R7.reuse, PT ;  /* 0x000000070e00720b */ /* 0x080fe20003f8e000 */
[----:B------:R-:W-:Y:S01]  /*03a0*/  FADD R10, R4, -R10 ;  /* 0x8000000a040a7221 */ /* 0x000fe20000000000 */
[----:B------:R-:W-:Y:S02]  /*03b0*/  FFMA R18, R16, R16, R18 ;  /* 0x0000001010127223 */ /* 0x000fe40000000012 */
[----:B------:R-:W-:Y:S01]  /*03c0*/  FSEL R7, R14, R7, !P4 ;  /* 0x000000070e077208 */ /* 0x000fe20006000000 */
[----:B------:R-:W-:Y:S01]  /*03d0*/  FADD R29, R0, -R29 ;  /* 0x8000001d001d7221 */ /* 0x000fe20000000000 */
[----:B------:R-:W-:Y:S02]  /*03e0*/  FMUL R10, R10, R10 ;  /* 0x0000000a0a0a7220 */ /* 0x000fe40000400000 */
[----:B------:R-:W-:Y:S01]  /*03f0*/  FSETP.GEU.AND P5, PT, R18, R7, PT ;  /* 0x000000071200720b */ /* 0x000fe20003fae000 */
[----:B------:R-:W-:Y:S01]  /*0400*/  FADD R27, R4, -R27 ;  /* 0x8000001b041b7221 */ /* 0x000fe20000000000 */
[----:B------:R-:W-:-:S02]  /*0410*/  FFMA R10, R29, R29, R10 ;  /* 0x0000001d1d0a7223 */ /* 0x000fc4000000000a */
[----:B------:R-:W-:Y:S01]  /*0420*/  FSEL R7, R18, R7, !P5 ;  /* 0x0000000712077208 */ /* 0x000fe20006800000 */
[----:B------:R-:W-:Y:S01]  /*0430*/  FADD R23, R0, -R23 ;  /* 0x8000001700177221 */ /* 0x000fe20000000000 */
[----:B------:R-:W-:Y:S02]  /*0440*/  FMUL R12, R27, R27 ;  /* 0x0000001b1b0c7220 */ /* 0x000fe40000400000 */
[----:B------:R-:W-:Y:S01]  /*0450*/  FSETP.GEU.AND P3, PT, R10, R7, PT ;  /* 0x000000070a00720b */ /* 0x000fe20003f6e000 */
[----:B------:R-:W-:Y:S01]  /*0460*/  FADD R25, R4, -R25 ;  /* 0x8000001904197221 */ /* 0x000fe20000000000 */
[----:B------:R-:W-:Y:S02]  /*0470*/  FFMA R12, R23, R23, R12 ;  /* 0x00000017170c7223 */ /* 0x000fe4000000000c */
[----:B------:R-:W-:Y:S01]  /*0480*/  FSEL R7, R10, R7, !P3 ;  /* 0x000000070a077208 */ /* 0x000fe20005800000 */
[----:B------:R-:W-:Y:S01]  /*0490*/  FADD R21, R0, -R21 ;  /* 0x8000001500157221 */ /* 0x000fe20000000000 */
[----:B------:R-:W-:-:S02]  /*04a0*/  FMUL R10, R25, R25 ;  /* 0x00000019190a7220 */ /* 0x000fc40000400000 */
[----:B------:R-:W-:Y:S01]  /*04b0*/  FSETP.GEU.AND P2, PT, R12, R7, PT ;  /* 0x000000070c00720b */ /* 0x000fe20003f4e000 */
        /* <DEDUP_REMOVED lines=14> */
[----:B------:R-:W-:Y:S02]  /*05a0*/  FSEL R7, R12, R7, !P1 ;  /* 0x000000070c077208 */ /* 0x000fe40004800000 */
[----:B------:R-:W-:Y:S01]  /*05b0*/  SEL R6, R8, R6, !P4 ;  /* 0x0000000608067207 */ /* 0x000fe20006000000 */
[----:B------:R-:W-:Y:S01]  /*05c0*/  FADD R9, R0, -R9 ;  /* 0x8000000900097221 */ /* 0x000fe20000000000 */
[----:B------:R-:W-:Y:S01]  /*05d0*/  FMUL R12, R11, R11 ;  /* 0x0000000b0b0c7220 */ /* 0x000fe20000400000 */
[----:B------:R-:W-:-:S02]  /*05e0*/  FSETP.GEU.AND P4, PT, R10, R7, PT ;  /* 0x000000070a00720b */ /* 0x000fc40003f8e000 */
[----:B------:R-:W-:Y:S01]  /*05f0*/  @!P5 IADD3 R6, PT, PT, R8, 0x1, RZ ;  /* 0x000000010806d810 */ /* 0x000fe20007ffe0ff */
[----:B------:R-:W-:Y:S01]  /*0600*/  FFMA R12, R9, R9, R12 ;  /* 0x00000009090c7223 */ /* 0x000fe2000000000c */
[----:B------:R-:W-:Y:S02]  /*0610*/  FSEL R7, R10, R7, !P4 ;  /* 0x000000070a077208 */ /* 0x000fe40006000000 */
[C---:B------:R-:W-:Y:S02]  /*0620*/  @!P3 IADD3 R6, PT, PT, R8.reuse, 0x2, RZ ;  /* 0x000000020806b810 */ /* 0x040fe40007ffe0ff */
[----:B------:R-:W-:Y:S02]  /*0630*/  @!P2 IADD3 R6, PT, PT, R8, 0x3, RZ ;  /* 0x000000030806a810 */ /* 0x000fe40007ffe0ff */
[----:B------:R-:W-:Y:S02]  /*0640*/  FSETP.GEU.AND P2, PT, R12, R7, PT ;  /* 0x000000070c00720b */ /* 0x000fe40003f4e000 */
[----:B------:R-:W-:-:S02]  /*0650*/  @!P0 IADD3 R6, PT, PT, R8, 0x4, RZ ;  /* 0x0000000408068810 */ /* 0x000fc40007ffe0ff */
[C---:B------:R-:W-:Y:S02]  /*0660*/  @!P1 IADD3 R6, PT, PT, R8.reuse, 0x5, RZ ;  /* 0x0000000508069810 */ /* 0x040fe40007ffe0ff */
[----:B------:R-:W-:Y:S02]  /*0670*/  @!P4 IADD3 R6, PT, PT, R8, 0x6, RZ ;  /* 0x000000060806c810 */ /* 0x000fe40007ffe0ff */
[----:B------:R-:W-:Y:S02]  /*0680*/  IADD3 R2, P1, PT, R2, 0x40, RZ ;  /* 0x0000004002027810 */ /* 0x000fe40007f3e0ff */
[----:B------:R-:W-:Y:S02]  /*0690*/  FSEL R7, R12, R7, !P2 ;  /* 0x000000070c077208 */ /* 0x000fe40005000000 */
[----:B------:R-:W-:Y:S02]  /*06a0*/  IADD3.X R3, PT, PT, RZ, R3, RZ, P1, !PT ;  /* 0x00000003ff037210 */ /* 0x000fe40000ffe4ff */
[----:B------:R-:W-:-:S02]  /*06b0*/  @!P2 IADD3 R6, PT, PT, R8, 0x7, RZ ;  /* 0x000000070806a810 */ /* 0x000fc40007ffe0ff */
[----:B------:R-:W-:-:S04]  /*06c0*/  IADD3 R8, PT, PT, R8, 0x8, RZ ;  /* 0x0000000808087810 */ /* 0x000fc80007ffe0ff */
[----:B------:R-:W-:-:S13]  /*06d0*/  ISETP.NE.AND P0, PT, R8, R5, PT ;  /* 0x000000050800720c */ /* 0x000fda0003f05270 */
[----:B------:R-:W-:Y:S05]  /*06e0*/  @P0 BRA `(.L_x_18) ;  /* 0xfffffff800cc0947 */ /* 0x000fea000383ffff */
.L_x_17:
[----:B------:R-:W-:Y:S05]  /*06f0*/  BRA.U !UP0, `(.L_x_19) ;  /* 0x0000000508407547 */ /* 0x000fea000b800000 */
[----:B------:R-:W-:Y:S02]  /*0700*/  UISETP.GE.U32.AND UP0, UPT, UR7, 0x4, UPT ;  /* 0x000000040700788c */ /* 0x000fe4000bf06070 */
[----:B------:R-:W-:-:S04]  /*0710*/  ULOP3.LUT UR5, UR6, 0x3, URZ, 0xc0, !UPT ;  /* 0x0000000306057892 */ /* 0x000fc8000f8ec0ff */
[----:B------:R-:W-:-:S03]  /*0720*/  UISETP.NE.AND UP1, UPT, UR5, URZ, UPT ;  /* 0x000000ff0500728c */ /* 0x000fc6000bf25270 */
[----:B------:R-:W-:Y:S08]  /*0730*/  BRA.U !UP0, `(.L_x_20) ;  /* 0x00000001089c7547 */ /* 0x000ff0000b800000 */
[----:B------:R-:W0:Y:S02]  /*0740*/  LDC.64 R2, c[0x0][0x390] ;  /* 0x0000e400ff027b82 */ /* 0x000e240000000a00 */
[----:B0-----:R-:W-:-:S05]  /*0750*/  IMAD.WIDE.U32 R2, R5, 0x8, R2 ;  /* 0x0000000805027825 */ /* 0x001fca00078e0002 */
[----:B------:R-:W2:Y:S04]  /*0760*/  LDG.E R11, desc[UR10][R2.64+0x4] ;  /* 0x0000040a020b7981 */ /* 0x000ea8000c1e1900 */
[----:B------:R-:W3:Y:S04]  /*0770*/  LDG.E R9, desc[UR10][R2.64] ;  /* 0x0000000a02097981 */ /* 0x000ee8000c1e1900 */
[----:B------:R-:W4:Y:S04]  /*0780*/  LDG.E R15, desc[UR10][R2.64+0xc] ;  /* 0x00000c0a020f7981 */ /* 0x000f28000c1e1900 */
[----:B------:R-:W4:Y:S04]  /*0790*/  LDG.E R13, desc[UR10][R2.64+0x8] ;  /* 0x0000080a020d7981 */ /* 0x000f28000c1e1900 */
[----:B------:R-:W4:Y:S04]  /*07a0*/  LDG.E R19, desc[UR10][R2.64+0x14] ;  /* 0x0000140a02137981 */ /* 0x000f28000c1e1900 */
[----:B------:R-:W4:Y:S04]  /*07b0*/  LDG.E R17, desc[UR10][R2.64+0x10] ;  /* 0x0000100a02117981 */ /* 0x000f28000c1e1900 */
[----:B------:R-:W4:Y:S04]  /*07c0*/  LDG.E R23, desc[UR10][R2.64+0x1c] ;  /* 0x00001c0a02177981 */ /* 0x000f28000c1e1900 */
[----:B------:R0:W4:Y:S01]  /*07d0*/  LDG.E R21, desc[UR10][R2.64+0x18] ;  /* 0x0000180a02157981 */ /* 0x000122000c1e1900 */
[----:B--2--5:R-:W-:Y:S01]  /*07e0*/  FADD R11, R4, -R11 ;  /* 0x8000000b040b7221 */ /* 0x024fe20000000000 */
[----:B---3--:R-:W-:-:S03]  /*07f0*/  FADD R9, R0, -R9 ;  /* 0x8000000900097221 */ /* 0x008fc60000000000 */
[----:B------:R-:W-:Y:S01]  /*0800*/  FMUL R8, R11, R11 ;  /* 0x0000000b0b087220 */ /* 0x000fe20000400000 */
[----:B----4-:R-:W-:-:S03]  /*0810*/  FADD R15, R4, -R15 ;  /* 0x8000000f040f7221 */ /* 0x010fc60000000000 */
[----:B------:R-:W-:Y:S01]  /*0820*/  FFMA R8, R9, R9, R8 ;  /* 0x0000000909087223 */ /* 0x000fe20000000008 */
[----:B------:R-:W-:Y:S01]  /*0830*/  FADD R13, R0, -R13 ;  /* 0x8000000d000d7221 */ /* 0x000fe20000000000 */
[----:B------:R-:W-:-:S03]  /*0840*/  FMUL R10, R15, R15 ;  /* 0x0000000f0f0a7220 */ /* 0x000fc60000400000 */
[----:B------:R-:W-:Y:S01]  /*0850*/  FSETP.GEU.AND P0, PT, R8, R7, PT ;  /* 0x000000070800720b */ /* 0x000fe20003f0e000 */
[----:B------:R-:W-:Y:S01]  /*0860*/  FADD R19, R4, -R19 ;  /* 0x8000001304137221 */ /* 0x000fe20000000000 */
[----:B------:R-:W-:Y:S02]  /*0870*/  FFMA R10, R13, R13, R10 ;  /* 0x0000000d0d0a7223 */ /* 0x000fe4000000000a */
[----:B------:R-:W-:Y:S01]  /*0880*/  FSEL R7, R8, R7, !P0 ;  /* 0x0000000708077208 */ /* 0x000fe20004000000 */
[----:B------:R-:W-:Y:S01]  /*0890*/  FADD R17, R0, -R17 ;  /* 0x8000001100117221 */ /* 0x000fe20000000000 */
[----:B0-----:R-:W-:Y:S02]  /*08a0*/  FMUL R2, R19, R19 ;  /* 0x0000001313027220 */ /* 0x001fe40000400000 */
[----:B------:R-:W-:Y:S01]  /*08b0*/  FSETP.GEU.AND P1, PT, R10, R7, PT ;  /* 0x000000070a00720b */ /* 0x000fe20003f2e000 */
[----:B------:R-:W-:Y:S01]  /*08c0*/  FADD R23, R4, -R23 ;  /* 0x8000001704177221 */ /* 0x000fe20000000000 */
[----:B------:R-:W-:-:S02]  /*08d0*/  FFMA R2, R17, R17, R2 ;  /* 0x0000001111027223 */ /* 0x000fc40000000002 */
[----:B------:R-:W-:Y:S01]  /*08e0*/  FSEL R7, R10, R7, !P1 ;  /* 0x000000070a077208 */ /* 0x000fe20004800000 */
[----:B------:R-:W-:Y:S01]  /*08f0*/  FADD R21, R0, -R21 ;  /* 0x8000001500157221 */ /* 0x000fe20000000000 */
[----:B------:R-:W-:Y:S02]  /*0900*/  FMUL R8, R23, R23 ;  /* 0x0000001717087220 */ /* 0x000fe40000400000 */
[C---:B------:R-:W-:Y:S02]  /*0910*/  FSETP.GEU.AND P2, PT, R2.reuse, R7, PT ;  /* 0x000000070200720b */ /* 0x040fe40003f4e000 */
[----:B------:R-:W-:Y:S01]  /*0920*/  SEL R6, R5, R6, !P0 ;  /* 0x0000000605067207 */ /* 0x000fe20004000000 */
[----:B------:R-:W-:Y:S01]  /*0930*/  FFMA R8, R21, R21, R8 ;  /* 0x0000001515087223 */ /* 0x000fe20000000008 */
[----:B------:R-:W-:Y:S02]  /*0940*/  FSEL R7, R2, R7, !P2 ;  /* 0x0000000702077208 */ /* 0x000fe40005000000 */
[----:B------:R-:W-:-:S02]  /*0950*/  @!P1 IADD3 R6, PT, PT, R5, 0x1, RZ ;  /* 0x0000000105069810 */ /* 0x000fc40007ffe0ff */
[----:B------:R-:W-:-:S04]  /*0960*/  FSETP.GEU.AND P3, PT, R8, R7, PT ;  /* 0x000000070800720b */ /* 0x000fc80003f6e000 */
[----:B------:R-:W-:Y:S02]  /*0970*/  FSEL R7, R8, R7, !P3 ;  /* 0x0000000708077208 */ /* 0x000fe40005800000 */
[----:B------:R-:W-:-:S07]  /*0980*/  @!P2 IADD3 R6, PT, PT, R5, 0x2, RZ ;  /* 0x000000020506a810 */ /* 0x000fce0007ffe0ff */
[C---:B------:R-:W-:Y:S02]  /*0990*/  @!P3 IADD3 R6, PT, PT, R5.reuse, 0x3, RZ ;  /* 0x000000030506b810 */ /* 0x040fe40007ffe0ff */
[----:B------:R-:W-:-:S07]  /*09a0*/  IADD3 R5, PT, PT, R5, 0x4, RZ ;  /* 0x0000000405057810 */ /* 0x000fce0007ffe0ff */
.L_x_20:
[----:B------:R-:W-:Y:S05]  /*09b0*/  BRA.U !UP1, `(.L_x_19) ;  /* 0x0000000109907547 */ /* 0x000fea000b800000 */
[----:B------:R-:W-:Y:S02]  /*09c0*/  UISETP.NE.AND UP0, UPT, UR5, 0x1, UPT ;  /* 0x000000010500788c */ /* 0x000fe4000bf05270 */
[----:B------:R-:W-:-:S04]  /*09d0*/  ULOP3.LUT UR4, UR6, 0x1, URZ, 0xc0, !UPT ;  /* 0x0000000106047892 */ /* 0x000fc8000f8ec0ff */
[----:B------:R-:W-:-:S03]  /*09e0*/  UISETP.NE.U32.AND UP1, UPT, UR4, 0x1, UPT ;  /* 0x000000010400788c */ /* 0x000fc6000bf25070 */
[----:B------:R-:W-:Y:S08]  /*09f0*/  BRA.U !UP0, `(.L_x_21) ;  /* 0x0000000108547547 */ /* 0x000ff0000b800000 */
[----:B------:R-:W0:Y:S02]  /*0a00*/  LDC.64 R2, c[0x0][0x390] ;  /* 0x0000e400ff027b82 */ /* 0x000e240000000a00 */
[----:B0-----:R-:W-:-:S05]  /*0a10*/  IMAD.WIDE.U32 R2, R5, 0x8, R2 ;  /* 0x0000000805027825 */ /* 0x001fca00078e0002 */
[----:B------:R-:W2:Y:S04]  /*0a20*/  LDG.E R11, desc[UR10][R2.64+0x4] ;  /* 0x0000040a020b7981 */ /* 0x000ea8000c1e1900 */
[----:B------:R-:W3:Y:S04]  /*0a30*/  LDG.E R9, desc[UR10][R2.64] ;  /* 0x0000000a02097981 */ /* 0x000ee8000c1e1900 */
        /* <DEDUP_REMOVED lines=10> */
[----:B------:R-:W-:-:S03]  /*0ae0*/  FFMA R10, R13, R13, R10 ;  /* 0x0000000d0d0a7223 */ /* 0x000fc6000000000a */
[----:B------:R-:W-:Y:S02]  /*0af0*/  FSEL R7, R8, R7, !P0 ;  /* 0x0000000708077208 */ /* 0x000fe40004000000 */
[----:B------:R-:W-:Y:S02]  /*0b00*/  SEL R6, R5, R6, !P0 ;  /* 0x0000000605067207 */ /* 0x000fe40004000000 */
[----:B------:R-:W-:-:S04]  /*0b10*/  FSETP.GEU.AND P1, PT, R10, R7, PT ;  /* 0x000000070a00720b */ /* 0x000fc80003f2e000 */
[----:B------:R-:W-:-:S09]  /*0b20*/  FSEL R7, R10, R7, !P1 ;  /* 0x000000070a077208 */ /* 0x000fd20004800000 */
[C---:B------:R-:W-:Y:S02]  /*0b30*/  @!P1 IADD3 R6, PT, PT, R5.reuse, 0x1, RZ ;  /* 0x0000000105069810 */ /* 0x040fe40007ffe0ff */
[----:B------:R-:W-:-:S07]  /*0b40*/  IADD3 R5, PT, PT, R5, 0x2, RZ ;  /* 0x0000000205057810 */ /* 0x000fce0007ffe0ff */
.L_x_21:
[----:B------:R-:W-:Y:S05]  /*0b50*/  BRA.U UP1, `(.L_x_19) ;  /* 0x0000000101287547 */ /* 0x000fea000b800000 */
[----:B------:R-:W0:Y:S02]  /*0b60*/  LDC.64 R2, c[0x0][0x390] ;  /* 0x0000e400ff027b82 */ /* 0x000e240000000a00 */
[----:B0-----:R-:W-:-:S05]  /*0b70*/  IMAD.WIDE.U32 R2, R5, 0x8, R2 ;  /* 0x0000000805027825 */ /* 0x001fca00078e0002 */
[----:B------:R-:W2:Y:S04]  /*0b80*/  LDG.E R11, desc[UR10][R2.64+0x4] ;  /* 0x0000040a020b7981 */ /* 0x000ea8000c1e1900 */
[----:B------:R-:W3:Y:S01]  /*0b90*/  LDG.E R9, desc[UR10][R2.64] ;  /* 0x0000000a02097981 */ /* 0x000ee2000c1e1900 */
[----:B--2--5:R-:W-:Y:S01]  /*0ba0*/  FADD R11, R4, -R11 ;  /* 0x8000000b040b7221 */ /* 0x024fe20000000000 */
[----:B---3--:R-:W-:-:S03]  /*0bb0*/  FADD R9, R0, -R9 ;  /* 0x8000000900097221 */ /* 0x008fc60000000000 */
[----:B------:R-:W-:-:S04]  /*0bc0*/  FMUL R8, R11, R11 ;  /* 0x0000000b0b087220 */ /* 0x000fc80000400000 */
[----:B------:R-:W-:-:S05]  /*0bd0*/  FFMA R8, R9, R9, R8 ;  /* 0x0000000909087223 */ /* 0x000fca0000000008 */
[----:B------:R-:W-:-:S04]  /*0be0*/  FSETP.GEU.AND P0, PT, R8, R7, PT ;  /* 0x000000070800720b */ /* 0x000fc80003f0e000 */
[----:B------:R-:W-:-:S09]  /*0bf0*/  SEL R6, R5, R6, !P0 ;  /* 0x0000000605067207 */ /* 0x000fd20004000000 */
.L_x_19:
[----:B------:R-:W-:-:S07]  /*0c00*/  MOV R7, RZ ;  /* 0x000000ff00077202 */ /* 0x000fce0000000f00 */
.L_x_16:
[----:B------:R-:W0:Y:S01]  /*0c10*/  LDCU.64 UR4, c[0x0][0x398] ;  /* 0x00007300ff0477ac */ /* 0x000e220008000a00 */
[----:B------:R-:W-:Y:S01]  /*0c20*/  HFMA2 R5, -RZ, RZ, 0, 5.9604644775390625e-08 ;  /* 0x00000001ff057431 */ /* 0x000fe200000001ff */
[----:B------:R-:W1:Y:S01]  /*0c30*/  LDCU.64 UR6, c[0x0][0x3a8] ;  /* 0x00007500ff0677ac */ /* 0x000e620008000a00 */
[C---:B0-----:R-:W-:Y:S02]  /*0c40*/  LEA R2, P0, R6.reuse, UR4, 0x3 ;  /* 0x0000000406027c11 */ /* 0x041fe4000f8018ff */
[C---:B-1----:R-:W-:Y:S02]  /*0c50*/  LEA R8, P1, R6.reuse, UR6, 0x2 ;  /* 0x0000000606087c11 */ /* 0x042fe4000f8210ff */
[C-C-:B------:R-:W-:Y:S02]  /*0c60*/  LEA.HI.X R3, R6.reuse, UR5, R7.reuse, 0x3, P0 ;  /* 0x0000000506037c11 */ /* 0x140fe400080f1c07 */
[----:B------:R-:W-:-:S03]  /*0c70*/  LEA.HI.X R9, R6, UR7, R7, 0x2, P1 ;  /* 0x0000000706097c11 */ /* 0x000fc600088f1407 */
[----:B-----5:R-:W-:Y:S04]  /*0c80*/  REDG.E.ADD.F32.FTZ.RN.STRONG.GPU desc[UR10][R2.64], R0 ;  /* 0x00000000020079a6 */ /* 0x020fe8000c12f30a */
[----:B------:R-:W-:Y:S04]  /*0c90*/  REDG.E.ADD.F32.FTZ.RN.STRONG.GPU desc[UR10][R2.64+0x4], R4 ;  /* 0x00000404020079a6 */ /* 0x000fe8000c12f30a */
[----:B------:R-:W-:Y:S01]  /*0ca0*/  REDG.E.ADD.STRONG.GPU desc[UR10][R8.64], R5 ;  /* 0x000000050800798e */ /* 0x000fe2000c12e10a */
[----:B------:R-:W-:Y:S05]  /*0cb0*/  EXIT ;  /* 0x000000000000794d */ /* 0x000fea0003800000 */
.L_x_22:
        /* <DEDUP_REMOVED lines=12> */
.L_x_26:


//--------------------- .text._Z9cudaClearP5Pointi --------------------------
	.section	.text._Z9cudaClearP5Pointi,"ax",@progbits
	.align	128
        .global         _Z9cudaClearP5Pointi
        .type           _Z9cudaClearP5Pointi,@function
        .size           _Z9cudaClearP5Pointi,(.L_x_27 - _Z9cudaClearP5Pointi)
        .other          _Z9cudaClearP5Pointi,@"STO_CUDA_ENTRY STV_DEFAULT"
_Z9cudaClearP5Pointi:
.text._Z9cudaClearP5Pointi:
[----:B------:R-:W-:Y:S01]  /*0000*/  LDC R1, c[0x0][0x37c] ;  /* 0x0000df00ff017b82 */ /* 0x000fe20000000800 */
[----:B------:R-:W0:Y:S01]  /*0010*/  S2R R5, SR_TID.X ;  /* 0x0000000000057919 */ /* 0x000e220000002100 */
[----:B------:R-:W0:Y:S02]  /*0020*/  LDCU UR4, c[0x0][0x388] ;  /* 0x00007100ff0477ac */ /* 0x000e240008000800 */
[----:B0-----:R-:W-:Y:S01]  /*0030*/  ISETP.GE.AND P0, PT, R5, UR4, PT ;  /* 0x0000000405007c0c */ /* 0x001fe2000bf06270 */
[----:B------:R-:W0:-:S12]  /*0040*/  LDCU.64 UR4, c[0x0][0x358] ;  /* 0x00006b00ff0477ac */ /* 0x000e180008000a00 */
[----:B------:R-:W1:Y:S02]  /*0050*/  @!P0 LDC.64 R2, c[0x0][0x380] ;  /* 0x0000e000ff028b82 */ /* 0x000e640000000a00 */
[----:B-1----:R-:W-:-:S05]  /*0060*/  @!P0 IMAD.WIDE.U32 R2, R5, 0x8, R2 ;  /* 0x0000000805028825 */ /* 0x002fca00078e0002 */
[----:B0-----:R-:W-:Y:S04]  /*0070*/  @!P0 STG.E desc[UR4][R2.64], RZ ;  /* 0x000000ff02008986 */ /* 0x001fe8000c101904 */
[----:B------:R-:W-:Y:S01]  /*0080*/  @!P0 STG.E desc[UR4][R2.64+0x4], RZ ;  /* 0x000004ff02008986 */ /* 0x000fe2000c101904 */
[----:B------:R-:W-:Y:S06]  /*0090*/  BAR.SYNC.DEFER_BLOCKING 0x0 ;  /* 0x0000000000007b1d */ /* 0x000fec0000010000 */
[----:B------:R-:W-:Y:S05]  /*00a0*/  EXIT ;  /* 0x000000000000794d */ /* 0x000fea0003800000 */
.L_x_23:
        /* <DEDUP_REMOVED lines=13> */
.L_x_27:


//--------------------- .nv.shared.reserved.0     --------------------------
	.section	.nv.shared.reserved.0,"aw",@nobits
	.weak		__nv_reservedSMEM_offset_0_alias
	.size		__nv_reservedSMEM_offset_0_alias, 0, 64
	.other		__nv_reservedSMEM_offset_0_alias,@"STO_CUDA_RESERVED_SHARED STV_DEFAULT"
__nv_reservedSMEM_offset_0_alias:
	.zero		0
	.zero		64


//--------------------- .nv.constant0._Z17compute_new_meansP5PointPKS_PKi --------------------------
	.section	.nv.constant0._Z17compute_new_meansP5PointPKS_PKi,"a",@progbits
	.sectionflags	@""
	.align	4
.nv.constant0._Z17compute_new_meansP5PointPKS_PKi:
	.zero		920


//--------------------- .nv.constant0._Z15assign_clustersPK5PointiS1_PS_iPi --------------------------
	.section	.nv.constant0._Z15assign_clustersPK5PointiS1_PS_iPi,"a",@progbits
	.sectionflags	@""
	.align	4
.nv.constant0._Z15assign_clustersPK5PointiS1_PS_iPi:
	.zero		944


//--------------------- .nv.constant0._Z9cudaClearP5Pointi --------------------------
	.section	.nv.constant0._Z9cudaClearP5Pointi,"a",@progbits
	.sectionflags	@""
	.align	4
.nv.constant0._Z9cudaClearP5Pointi:
	.zero		908


//--------------------- SYMBOLS --------------------------

	.type		.nv.reservedSmem.offset0,@object
	.size		.nv.reservedSmem.offset0,0x4
